//
// Generated by NVIDIA NVVM Compiler
//
// Compiler Build ID: CL-36424714
// Cuda compilation tools, release 13.0, V13.0.88
// Based on NVVM 20.0.0
//

.version 9.0
.target sm_100
.address_size 64

	// .globl	_Z14cudarandomwalkP7PolymerP17curandStateXORWOWm
.global .align 4 .b8 precalc_xorwow_matrix[102400];
.global .align 4 .b8 precalc_xorwow_offset_matrix[102400];
.global .align 4 .b8 mrg32k3aM1[2304];
.global .align 4 .b8 mrg32k3aM2[2304];
.global .align 4 .b8 mrg32k3aM1SubSeq[2016];
.global .align 4 .b8 mrg32k3aM2SubSeq[2016];
.global .align 4 .b8 mrg32k3aM1Seq[2304];
.global .align 4 .b8 mrg32k3aM2Seq[2304];
.const .align 8 .b8 __cr_lgamma_table[72];
.global .align 1 .b8 _ZN34_INTERNAL_4ee8bbac_4_k_cu_6e9334b34cuda3std3__45__cpo5beginE[1];
.global .align 1 .b8 _ZN34_INTERNAL_4ee8bbac_4_k_cu_6e9334b34cuda3std3__45__cpo3endE[1];
.global .align 1 .b8 _ZN34_INTERNAL_4ee8bbac_4_k_cu_6e9334b34cuda3std3__45__cpo6cbeginE[1];
.global .align 1 .b8 _ZN34_INTERNAL_4ee8bbac_4_k_cu_6e9334b34cuda3std3__45__cpo4cendE[1];
.global .align 1 .b8 _ZN34_INTERNAL_4ee8bbac_4_k_cu_6e9334b34cuda3std3__45__cpo6rbeginE[1];
.global .align 1 .b8 _ZN34_INTERNAL_4ee8bbac_4_k_cu_6e9334b34cuda3std3__45__cpo4rendE[1];
.global .align 1 .b8 _ZN34_INTERNAL_4ee8bbac_4_k_cu_6e9334b34cuda3std3__45__cpo7crbeginE[1];
.global .align 1 .b8 _ZN34_INTERNAL_4ee8bbac_4_k_cu_6e9334b34cuda3std3__45__cpo5crendE[1];
.global .align 1 .b8 _ZN34_INTERNAL_4ee8bbac_4_k_cu_6e9334b34cuda3std3__436_GLOBAL__N__4ee8bbac_4_k_cu_6e9334b36ignoreE[1];
.global .align 1 .b8 _ZN34_INTERNAL_4ee8bbac_4_k_cu_6e9334b34cuda3std3__419piecewise_constructE[1];
.global .align 1 .b8 _ZN34_INTERNAL_4ee8bbac_4_k_cu_6e9334b34cuda3std3__48in_placeE[1];
.global .align 1 .b8 _ZN34_INTERNAL_4ee8bbac_4_k_cu_6e9334b34cuda3std3__420unreachable_sentinelE[1];
.global .align 1 .b8 _ZN34_INTERNAL_4ee8bbac_4_k_cu_6e9334b34cuda3std3__47nulloptE[1];
.global .align 1 .b8 _ZN34_INTERNAL_4ee8bbac_4_k_cu_6e9334b34cuda3std3__48unexpectE[1];
.global .align 1 .b8 _ZN34_INTERNAL_4ee8bbac_4_k_cu_6e9334b34cuda3std6ranges3__45__cpo4swapE[1];
.global .align 1 .b8 _ZN34_INTERNAL_4ee8bbac_4_k_cu_6e9334b34cuda3std6ranges3__45__cpo9iter_moveE[1];
.global .align 1 .b8 _ZN34_INTERNAL_4ee8bbac_4_k_cu_6e9334b34cuda3std6ranges3__45__cpo5beginE[1];
.global .align 1 .b8 _ZN34_INTERNAL_4ee8bbac_4_k_cu_6e9334b34cuda3std6ranges3__45__cpo3endE[1];
.global .align 1 .b8 _ZN34_INTERNAL_4ee8bbac_4_k_cu_6e9334b34cuda3std6ranges3__45__cpo6cbeginE[1];
.global .align 1 .b8 _ZN34_INTERNAL_4ee8bbac_4_k_cu_6e9334b34cuda3std6ranges3__45__cpo4cendE[1];
.global .align 1 .b8 _ZN34_INTERNAL_4ee8bbac_4_k_cu_6e9334b34cuda3std6ranges3__45__cpo7advanceE[1];
.global .align 1 .b8 _ZN34_INTERNAL_4ee8bbac_4_k_cu_6e9334b34cuda3std6ranges3__45__cpo9iter_swapE[1];
.global .align 1 .b8 _ZN34_INTERNAL_4ee8bbac_4_k_cu_6e9334b34cuda3std6ranges3__45__cpo4nextE[1];
.global .align 1 .b8 _ZN34_INTERNAL_4ee8bbac_4_k_cu_6e9334b34cuda3std6ranges3__45__cpo4prevE[1];
.global .align 1 .b8 _ZN34_INTERNAL_4ee8bbac_4_k_cu_6e9334b34cuda3std6ranges3__45__cpo4dataE[1];
.global .align 1 .b8 _ZN34_INTERNAL_4ee8bbac_4_k_cu_6e9334b34cuda3std6ranges3__45__cpo5cdataE[1];
.global .align 1 .b8 _ZN34_INTERNAL_4ee8bbac_4_k_cu_6e9334b34cuda3std6ranges3__45__cpo4sizeE[1];
.global .align 1 .b8 _ZN34_INTERNAL_4ee8bbac_4_k_cu_6e9334b34cuda3std6ranges3__45__cpo5ssizeE[1];
.global .align 1 .b8 _ZN34_INTERNAL_4ee8bbac_4_k_cu_6e9334b34cuda3std6ranges3__45__cpo8distanceE[1];
.global .align 1 .b8 _ZN34_INTERNAL_4ee8bbac_4_k_cu_6e9334b36thrust24THRUST_300001_SM_1000_NS8cuda_cub3parE[1];
.global .align 1 .b8 _ZN34_INTERNAL_4ee8bbac_4_k_cu_6e9334b36thrust24THRUST_300001_SM_1000_NS8cuda_cub10par_nosyncE[1];
.global .align 1 .b8 _ZN34_INTERNAL_4ee8bbac_4_k_cu_6e9334b36thrust24THRUST_300001_SM_1000_NS6system6detail10sequential3seqE[1];
.global .align 1 .b8 _ZN34_INTERNAL_4ee8bbac_4_k_cu_6e9334b36thrust24THRUST_300001_SM_1000_NS12placeholders2_1E[1];
.global .align 1 .b8 _ZN34_INTERNAL_4ee8bbac_4_k_cu_6e9334b36thrust24THRUST_300001_SM_1000_NS12placeholders2_2E[1];
.global .align 1 .b8 _ZN34_INTERNAL_4ee8bbac_4_k_cu_6e9334b36thrust24THRUST_300001_SM_1000_NS12placeholders2_3E[1];
.global .align 1 .b8 _ZN34_INTERNAL_4ee8bbac_4_k_cu_6e9334b36thrust24THRUST_300001_SM_1000_NS12placeholders2_4E[1];
.global .align 1 .b8 _ZN34_INTERNAL_4ee8bbac_4_k_cu_6e9334b36thrust24THRUST_300001_SM_1000_NS12placeholders2_5E[1];
.global .align 1 .b8 _ZN34_INTERNAL_4ee8bbac_4_k_cu_6e9334b36thrust24THRUST_300001_SM_1000_NS12placeholders2_6E[1];
.global .align 1 .b8 _ZN34_INTERNAL_4ee8bbac_4_k_cu_6e9334b36thrust24THRUST_300001_SM_1000_NS12placeholders2_7E[1];
.global .align 1 .b8 _ZN34_INTERNAL_4ee8bbac_4_k_cu_6e9334b36thrust24THRUST_300001_SM_1000_NS12placeholders2_8E[1];
.global .align 1 .b8 _ZN34_INTERNAL_4ee8bbac_4_k_cu_6e9334b36thrust24THRUST_300001_SM_1000_NS12placeholders2_9E[1];
.global .align 1 .b8 _ZN34_INTERNAL_4ee8bbac_4_k_cu_6e9334b36thrust24THRUST_300001_SM_1000_NS12placeholders3_10E[1];
.global .align 1 .b8 _ZN34_INTERNAL_4ee8bbac_4_k_cu_6e9334b36thrust24THRUST_300001_SM_1000_NS3seqE[1];

.visible .entry _Z14cudarandomwalkP7PolymerP17curandStateXORWOWm(
	.param .u64 .ptr .align 1 _Z14cudarandomwalkP7PolymerP17curandStateXORWOWm_param_0,
	.param .u64 .ptr .align 1 _Z14cudarandomwalkP7PolymerP17curandStateXORWOWm_param_1,
	.param .u64 _Z14cudarandomwalkP7PolymerP17curandStateXORWOWm_param_2
)
{
	.local .align 4 .b8 	__local_depot0[252];
	.reg .b64 	%SP;
	.reg .b64 	%SPL;
	.reg .pred 	%p<119>;
	.reg .b32 	%r<1096>;
	.reg .b32 	%f<474>;
	.reg .b64 	%rd<121>;

	mov.u64 	%SPL, __local_depot0;
	ld.param.u64 	%rd14, [_Z14cudarandomwalkP7PolymerP17curandStateXORWOWm_param_2];
	add.u64 	%rd1, %SPL, 0;
	add.u64 	%rd2, %SPL, 84;
	add.u64 	%rd3, %SPL, 168;
	mov.u32 	%r372, %ntid.x;
	mov.u32 	%r373, %ctaid.x;
	mov.u32 	%r374, %tid.x;
	mad.lo.s32 	%r1, %r372, %r373, %r374;
	setp.gt.s32 	%p1, %r1, 895;
	@%p1 bra 	$L__BB0_222;
	ld.param.u64 	%rd118, [_Z14cudarandomwalkP7PolymerP17curandStateXORWOWm_param_1];
	cvta.to.global.u64 	%rd18, %rd118;
	cvt.s64.s32 	%rd120, %r1;
	mul.wide.s32 	%rd19, %r1, 48;
	add.s64 	%rd5, %rd18, %rd19;
	cvt.u32.u64 	%r375, %rd14;
	xor.b32  	%r376, %r375, -1429050551;
	mul.lo.s32 	%r377, %r376, 1099087573;
	{ .reg .b32 tmp; mov.b64 {tmp, %r378}, %rd14; }
	xor.b32  	%r379, %r378, -136515619;
	mul.lo.s32 	%r380, %r379, -1703105765;
	add.s32 	%r381, %r377, %r380;
	add.s32 	%r2, %r381, 6615241;
	add.s32 	%r940, %r377, 123456789;
	st.global.v2.u32 	[%rd5], {%r2, %r940};
	xor.b32  	%r939, %r377, 362436069;
	add.s32 	%r938, %r380, 521288629;
	st.global.v2.u32 	[%rd5+8], {%r939, %r938};
	xor.b32  	%r937, %r380, 88675123;
	add.s32 	%r936, %r377, 5783321;
	st.global.v2.u32 	[%rd5+16], {%r937, %r936};
	setp.eq.s32 	%p2, %r1, 0;
	@%p2 bra 	$L__BB0_43;
	mov.b32 	%r922, 0;
$L__BB0_3:
	and.b64  	%rd7, %rd120, 3;
	setp.eq.s64 	%p3, %rd7, 0;
	@%p3 bra 	$L__BB0_42;
	mul.wide.u32 	%rd20, %r922, 3200;
	mov.u64 	%rd21, precalc_xorwow_matrix;
	add.s64 	%rd8, %rd21, %rd20;
	cvt.u32.u64 	%r14, %rd7;
	mov.b32 	%r923, 0;
$L__BB0_5:
	mov.b32 	%r936, 0;
	mov.u32 	%r937, %r936;
	mov.u32 	%r938, %r936;
	mov.u32 	%r939, %r936;
	mov.u32 	%r940, %r936;
	mov.u32 	%r929, %r936;
$L__BB0_6:
	mul.wide.u32 	%rd22, %r929, 4;
	add.s64 	%rd23, %rd5, %rd22;
	ld.global.u32 	%r22, [%rd23+4];
	shl.b32 	%r23, %r929, 5;
	mov.b32 	%r935, 0;
$L__BB0_7:
	.pragma "nounroll";
	shr.u32 	%r386, %r22, %r935;
	and.b32  	%r387, %r386, 1;
	setp.eq.b32 	%p4, %r387, 1;
	not.pred 	%p5, %p4;
	add.s32 	%r388, %r23, %r935;
	mul.lo.s32 	%r389, %r388, 5;
	mul.wide.u32 	%rd24, %r389, 4;
	add.s64 	%rd9, %rd8, %rd24;
	@%p5 bra 	$L__BB0_9;
	ld.global.u32 	%r390, [%rd9];
	xor.b32  	%r940, %r940, %r390;
	ld.global.u32 	%r391, [%rd9+4];
	xor.b32  	%r939, %r939, %r391;
	ld.global.u32 	%r392, [%rd9+8];
	xor.b32  	%r938, %r938, %r392;
	ld.global.u32 	%r393, [%rd9+12];
	xor.b32  	%r937, %r937, %r393;
	ld.global.u32 	%r394, [%rd9+16];
	xor.b32  	%r936, %r936, %r394;
$L__BB0_9:
	and.b32  	%r396, %r386, 2;
	setp.eq.s32 	%p6, %r396, 0;
	@%p6 bra 	$L__BB0_11;
	ld.global.u32 	%r397, [%rd9+20];
	xor.b32  	%r940, %r940, %r397;
	ld.global.u32 	%r398, [%rd9+24];
	xor.b32  	%r939, %r939, %r398;
	ld.global.u32 	%r399, [%rd9+28];
	xor.b32  	%r938, %r938, %r399;
	ld.global.u32 	%r400, [%rd9+32];
	xor.b32  	%r937, %r937, %r400;
	ld.global.u32 	%r401, [%rd9+36];
	xor.b32  	%r936, %r936, %r401;
$L__BB0_11:
	and.b32  	%r403, %r386, 4;
	setp.eq.s32 	%p7, %r403, 0;
	@%p7 bra 	$L__BB0_13;
	ld.global.u32 	%r404, [%rd9+40];
	xor.b32  	%r940, %r940, %r404;
	ld.global.u32 	%r405, [%rd9+44];
	xor.b32  	%r939, %r939, %r405;
	ld.global.u32 	%r406, [%rd9+48];
	xor.b32  	%r938, %r938, %r406;
	ld.global.u32 	%r407, [%rd9+52];
	xor.b32  	%r937, %r937, %r407;
	ld.global.u32 	%r408, [%rd9+56];
	xor.b32  	%r936, %r936, %r408;
$L__BB0_13:
	and.b32  	%r410, %r386, 8;
	setp.eq.s32 	%p8, %r410, 0;
	@%p8 bra 	$L__BB0_15;
	ld.global.u32 	%r411, [%rd9+60];
	xor.b32  	%r940, %r940, %r411;
	ld.global.u32 	%r412, [%rd9+64];
	xor.b32  	%r939, %r939, %r412;
	ld.global.u32 	%r413, [%rd9+68];
	xor.b32  	%r938, %r938, %r413;
	ld.global.u32 	%r414, [%rd9+72];
	xor.b32  	%r937, %r937, %r414;
	ld.global.u32 	%r415, [%rd9+76];
	xor.b32  	%r936, %r936, %r415;
$L__BB0_15:
	and.b32  	%r417, %r386, 16;
	setp.eq.s32 	%p9, %r417, 0;
	@%p9 bra 	$L__BB0_17;
	ld.global.u32 	%r418, [%rd9+80];
	xor.b32  	%r940, %r940, %r418;
	ld.global.u32 	%r419, [%rd9+84];
	xor.b32  	%r939, %r939, %r419;
	ld.global.u32 	%r420, [%rd9+88];
	xor.b32  	%r938, %r938, %r420;
	ld.global.u32 	%r421, [%rd9+92];
	xor.b32  	%r937, %r937, %r421;
	ld.global.u32 	%r422, [%rd9+96];
	xor.b32  	%r936, %r936, %r422;
$L__BB0_17:
	and.b32  	%r424, %r386, 32;
	setp.eq.s32 	%p10, %r424, 0;
	@%p10 bra 	$L__BB0_19;
	ld.global.u32 	%r425, [%rd9+100];
	xor.b32  	%r940, %r940, %r425;
	ld.global.u32 	%r426, [%rd9+104];
	xor.b32  	%r939, %r939, %r426;
	ld.global.u32 	%r427, [%rd9+108];
	xor.b32  	%r938, %r938, %r427;
	ld.global.u32 	%r428, [%rd9+112];
	xor.b32  	%r937, %r937, %r428;
	ld.global.u32 	%r429, [%rd9+116];
	xor.b32  	%r936, %r936, %r429;
$L__BB0_19:
	and.b32  	%r431, %r386, 64;
	setp.eq.s32 	%p11, %r431, 0;
	@%p11 bra 	$L__BB0_21;
	ld.global.u32 	%r432, [%rd9+120];
	xor.b32  	%r940, %r940, %r432;
	ld.global.u32 	%r433, [%rd9+124];
	xor.b32  	%r939, %r939, %r433;
	ld.global.u32 	%r434, [%rd9+128];
	xor.b32  	%r938, %r938, %r434;
	ld.global.u32 	%r435, [%rd9+132];
	xor.b32  	%r937, %r937, %r435;
	ld.global.u32 	%r436, [%rd9+136];
	xor.b32  	%r936, %r936, %r436;
$L__BB0_21:
	and.b32  	%r438, %r386, 128;
	setp.eq.s32 	%p12, %r438, 0;
	@%p12 bra 	$L__BB0_23;
	ld.global.u32 	%r439, [%rd9+140];
	xor.b32  	%r940, %r940, %r439;
	ld.global.u32 	%r440, [%rd9+144];
	xor.b32  	%r939, %r939, %r440;
	ld.global.u32 	%r441, [%rd9+148];
	xor.b32  	%r938, %r938, %r441;
	ld.global.u32 	%r442, [%rd9+152];
	xor.b32  	%r937, %r937, %r442;
	ld.global.u32 	%r443, [%rd9+156];
	xor.b32  	%r936, %r936, %r443;
$L__BB0_23:
	and.b32  	%r445, %r386, 256;
	setp.eq.s32 	%p13, %r445, 0;
	@%p13 bra 	$L__BB0_25;
	ld.global.u32 	%r446, [%rd9+160];
	xor.b32  	%r940, %r940, %r446;
	ld.global.u32 	%r447, [%rd9+164];
	xor.b32  	%r939, %r939, %r447;
	ld.global.u32 	%r448, [%rd9+168];
	xor.b32  	%r938, %r938, %r448;
	ld.global.u32 	%r449, [%rd9+172];
	xor.b32  	%r937, %r937, %r449;
	ld.global.u32 	%r450, [%rd9+176];
	xor.b32  	%r936, %r936, %r450;
$L__BB0_25:
	and.b32  	%r452, %r386, 512;
	setp.eq.s32 	%p14, %r452, 0;
	@%p14 bra 	$L__BB0_27;
	ld.global.u32 	%r453, [%rd9+180];
	xor.b32  	%r940, %r940, %r453;
	ld.global.u32 	%r454, [%rd9+184];
	xor.b32  	%r939, %r939, %r454;
	ld.global.u32 	%r455, [%rd9+188];
	xor.b32  	%r938, %r938, %r455;
	ld.global.u32 	%r456, [%rd9+192];
	xor.b32  	%r937, %r937, %r456;
	ld.global.u32 	%r457, [%rd9+196];
	xor.b32  	%r936, %r936, %r457;
$L__BB0_27:
	and.b32  	%r459, %r386, 1024;
	setp.eq.s32 	%p15, %r459, 0;
	@%p15 bra 	$L__BB0_29;
	ld.global.u32 	%r460, [%rd9+200];
	xor.b32  	%r940, %r940, %r460;
	ld.global.u32 	%r461, [%rd9+204];
	xor.b32  	%r939, %r939, %r461;
	ld.global.u32 	%r462, [%rd9+208];
	xor.b32  	%r938, %r938, %r462;
	ld.global.u32 	%r463, [%rd9+212];
	xor.b32  	%r937, %r937, %r463;
	ld.global.u32 	%r464, [%rd9+216];
	xor.b32  	%r936, %r936, %r464;
$L__BB0_29:
	and.b32  	%r466, %r386, 2048;
	setp.eq.s32 	%p16, %r466, 0;
	@%p16 bra 	$L__BB0_31;
	ld.global.u32 	%r467, [%rd9+220];
	xor.b32  	%r940, %r940, %r467;
	ld.global.u32 	%r468, [%rd9+224];
	xor.b32  	%r939, %r939, %r468;
	ld.global.u32 	%r469, [%rd9+228];
	xor.b32  	%r938, %r938, %r469;
	ld.global.u32 	%r470, [%rd9+232];
	xor.b32  	%r937, %r937, %r470;
	ld.global.u32 	%r471, [%rd9+236];
	xor.b32  	%r936, %r936, %r471;
$L__BB0_31:
	and.b32  	%r473, %r386, 4096;
	setp.eq.s32 	%p17, %r473, 0;
	@%p17 bra 	$L__BB0_33;
	ld.global.u32 	%r474, [%rd9+240];
	xor.b32  	%r940, %r940, %r474;
	ld.global.u32 	%r475, [%rd9+244];
	xor.b32  	%r939, %r939, %r475;
	ld.global.u32 	%r476, [%rd9+248];
	xor.b32  	%r938, %r938, %r476;
	ld.global.u32 	%r477, [%rd9+252];
	xor.b32  	%r937, %r937, %r477;
	ld.global.u32 	%r478, [%rd9+256];
	xor.b32  	%r936, %r936, %r478;
$L__BB0_33:
	and.b32  	%r480, %r386, 8192;
	setp.eq.s32 	%p18, %r480, 0;
	@%p18 bra 	$L__BB0_35;
	ld.global.u32 	%r481, [%rd9+260];
	xor.b32  	%r940, %r940, %r481;
	ld.global.u32 	%r482, [%rd9+264];
	xor.b32  	%r939, %r939, %r482;
	ld.global.u32 	%r483, [%rd9+268];
	xor.b32  	%r938, %r938, %r483;
	ld.global.u32 	%r484, [%rd9+272];
	xor.b32  	%r937, %r937, %r484;
	ld.global.u32 	%r485, [%rd9+276];
	xor.b32  	%r936, %r936, %r485;
$L__BB0_35:
	and.b32  	%r487, %r386, 16384;
	setp.eq.s32 	%p19, %r487, 0;
	@%p19 bra 	$L__BB0_37;
	ld.global.u32 	%r488, [%rd9+280];
	xor.b32  	%r940, %r940, %r488;
	ld.global.u32 	%r489, [%rd9+284];
	xor.b32  	%r939, %r939, %r489;
	ld.global.u32 	%r490, [%rd9+288];
	xor.b32  	%r938, %r938, %r490;
	ld.global.u32 	%r491, [%rd9+292];
	xor.b32  	%r937, %r937, %r491;
	ld.global.u32 	%r492, [%rd9+296];
	xor.b32  	%r936, %r936, %r492;
$L__BB0_37:
	and.b32  	%r494, %r386, 32768;
	setp.eq.s32 	%p20, %r494, 0;
	@%p20 bra 	$L__BB0_39;
	ld.global.u32 	%r495, [%rd9+300];
	xor.b32  	%r940, %r940, %r495;
	ld.global.u32 	%r496, [%rd9+304];
	xor.b32  	%r939, %r939, %r496;
	ld.global.u32 	%r497, [%rd9+308];
	xor.b32  	%r938, %r938, %r497;
	ld.global.u32 	%r498, [%rd9+312];
	xor.b32  	%r937, %r937, %r498;
	ld.global.u32 	%r499, [%rd9+316];
	xor.b32  	%r936, %r936, %r499;
$L__BB0_39:
	add.s32 	%r935, %r935, 16;
	setp.ne.s32 	%p21, %r935, 32;
	@%p21 bra 	$L__BB0_7;
	mad.lo.s32 	%r500, %r929, -31, %r23;
	add.s32 	%r929, %r500, 1;
	setp.ne.s32 	%p22, %r929, 5;
	@%p22 bra 	$L__BB0_6;
	st.global.u32 	[%rd5+4], %r940;
	st.global.u32 	[%rd5+8], %r939;
	st.global.u32 	[%rd5+12], %r938;
	st.global.u32 	[%rd5+16], %r937;
	st.global.u32 	[%rd5+20], %r936;
	add.s32 	%r923, %r923, 1;
	setp.lt.u32 	%p23, %r923, %r14;
	@%p23 bra 	$L__BB0_5;
$L__BB0_42:
	shr.u64 	%rd10, %rd120, 2;
	add.s32 	%r922, %r922, 1;
	setp.gt.u64 	%p24, %rd120, 3;
	mov.u64 	%rd120, %rd10;
	@%p24 bra 	$L__BB0_3;
$L__BB0_43:
	mov.b32 	%r1031, 0;
	st.global.v2.u32 	[%rd5+24], {%r1031, %r1031};
	st.global.u32 	[%rd5+32], %r1031;
	mov.b64 	%rd25, 0;
	st.global.u64 	[%rd5+40], %rd25;
	st.local.u32 	[%rd1], %r1031;
	st.local.u32 	[%rd2], %r1031;
	st.local.u32 	[%rd3], %r1031;
	st.local.u32 	[%rd1+4], %r1031;
	st.local.u32 	[%rd2+4], %r1031;
	st.local.u32 	[%rd3+4], %r1031;
	st.local.u32 	[%rd1+8], %r1031;
	st.local.u32 	[%rd2+8], %r1031;
	st.local.u32 	[%rd3+8], %r1031;
	st.local.u32 	[%rd1+12], %r1031;
	st.local.u32 	[%rd2+12], %r1031;
	st.local.u32 	[%rd3+12], %r1031;
	st.local.u32 	[%rd1+16], %r1031;
	st.local.u32 	[%rd2+16], %r1031;
	st.local.u32 	[%rd3+16], %r1031;
	st.local.u32 	[%rd1+20], %r1031;
	st.local.u32 	[%rd2+20], %r1031;
	st.local.u32 	[%rd3+20], %r1031;
	st.local.u32 	[%rd1+24], %r1031;
	st.local.u32 	[%rd2+24], %r1031;
	st.local.u32 	[%rd3+24], %r1031;
	st.local.u32 	[%rd1+28], %r1031;
	st.local.u32 	[%rd2+28], %r1031;
	st.local.u32 	[%rd3+28], %r1031;
	st.local.u32 	[%rd1+32], %r1031;
	st.local.u32 	[%rd2+32], %r1031;
	st.local.u32 	[%rd3+32], %r1031;
	st.local.u32 	[%rd1+36], %r1031;
	st.local.u32 	[%rd2+36], %r1031;
	st.local.u32 	[%rd3+36], %r1031;
	st.local.u32 	[%rd1+40], %r1031;
	st.local.u32 	[%rd2+40], %r1031;
	st.local.u32 	[%rd3+40], %r1031;
	st.local.u32 	[%rd1+44], %r1031;
	st.local.u32 	[%rd2+44], %r1031;
	st.local.u32 	[%rd3+44], %r1031;
	st.local.u32 	[%rd1+48], %r1031;
	st.local.u32 	[%rd2+48], %r1031;
	st.local.u32 	[%rd3+48], %r1031;
	st.local.u32 	[%rd1+52], %r1031;
	st.local.u32 	[%rd2+52], %r1031;
	st.local.u32 	[%rd3+52], %r1031;
	st.local.u32 	[%rd1+56], %r1031;
	st.local.u32 	[%rd2+56], %r1031;
	st.local.u32 	[%rd3+56], %r1031;
	st.local.u32 	[%rd1+60], %r1031;
	st.local.u32 	[%rd2+60], %r1031;
	st.local.u32 	[%rd3+60], %r1031;
	st.local.u32 	[%rd1+64], %r1031;
	st.local.u32 	[%rd2+64], %r1031;
	st.local.u32 	[%rd3+64], %r1031;
	st.local.u32 	[%rd1+68], %r1031;
	st.local.u32 	[%rd2+68], %r1031;
	st.local.u32 	[%rd3+68], %r1031;
	st.local.u32 	[%rd1+72], %r1031;
	st.local.u32 	[%rd2+72], %r1031;
	st.local.u32 	[%rd3+72], %r1031;
	st.local.u32 	[%rd1+76], %r1031;
	st.local.u32 	[%rd2+76], %r1031;
	st.local.u32 	[%rd3+76], %r1031;
	st.local.u32 	[%rd1+80], %r1031;
	st.local.u32 	[%rd2+80], %r1031;
	st.local.u32 	[%rd3+80], %r1031;
	add.s32 	%r204, %r2, 7611177;
	shr.u32 	%r503, %r940, 2;
	xor.b32  	%r504, %r503, %r940;
	shl.b32 	%r505, %r936, 4;
	shl.b32 	%r506, %r504, 1;
	xor.b32  	%r507, %r506, %r505;
	xor.b32  	%r508, %r507, %r504;
	xor.b32  	%r205, %r508, %r936;
	add.s32 	%r509, %r2, %r205;
	add.s32 	%r510, %r509, 362437;
	cvt.rn.f32.u32 	%f10, %r510;
	fma.rn.f32 	%f11, %f10, 0f2F800000, 0f2F000000;
	mul.f32 	%f12, %f11, 0f40400000;
	cvt.rzi.s32.f32 	%r502, %f12;
	setp.eq.s32 	%p25, %r502, 0;
	@%p25 bra 	$L__BB0_48;
	setp.eq.s32 	%p26, %r502, 1;
	@%p26 bra 	$L__BB0_47;
	setp.ne.s32 	%p27, %r502, 2;
	mov.u32 	%r1029, %r1031;
	mov.u32 	%r1030, %r1031;
	@%p27 bra 	$L__BB0_49;
	mov.b32 	%r516, 1;
	st.local.u32 	[%rd1+80], %r516;
	mov.u32 	%r1029, %r1031;
	mov.u32 	%r1030, %r1031;
	mov.u32 	%r1031, %r516;
	bra.uni 	$L__BB0_49;
$L__BB0_47:
	mov.b32 	%r1030, 1;
	st.local.u32 	[%rd2+80], %r1030;
	mov.u32 	%r1029, %r1031;
	bra.uni 	$L__BB0_49;
$L__BB0_48:
	mov.b32 	%r1029, 1;
	st.local.u32 	[%rd3+80], %r1029;
	mov.u32 	%r1030, %r1031;
$L__BB0_49:
	st.local.u32 	[%rd1], %r1031;
	st.local.u32 	[%rd2], %r1030;
	st.local.u32 	[%rd3], %r1029;
	shr.u32 	%r518, %r939, 2;
	xor.b32  	%r519, %r518, %r939;
	shl.b32 	%r520, %r205, 4;
	shl.b32 	%r521, %r519, 1;
	xor.b32  	%r522, %r521, %r520;
	xor.b32  	%r523, %r522, %r519;
	xor.b32  	%r209, %r523, %r205;
	add.s32 	%r524, %r2, %r209;
	add.s32 	%r525, %r524, 724874;
	cvt.rn.f32.u32 	%f13, %r525;
	fma.rn.f32 	%f14, %f13, 0f2F800000, 0f2F000000;
	mul.f32 	%f15, %f14, 0f40400000;
	cvt.rzi.s32.f32 	%r517, %f15;
	setp.eq.s32 	%p28, %r517, 2;
	@%p28 bra 	$L__BB0_54;
	setp.eq.s32 	%p29, %r517, 1;
	@%p29 bra 	$L__BB0_53;
	setp.ne.s32 	%p30, %r517, 0;
	@%p30 bra 	$L__BB0_55;
	add.s32 	%r1029, %r1029, 1;
	st.local.u32 	[%rd3+80], %r1029;
	bra.uni 	$L__BB0_55;
$L__BB0_53:
	add.s32 	%r1030, %r1030, 1;
	st.local.u32 	[%rd2+80], %r1030;
	bra.uni 	$L__BB0_55;
$L__BB0_54:
	add.s32 	%r1031, %r1031, 1;
	st.local.u32 	[%rd1+80], %r1031;
$L__BB0_55:
	st.local.u32 	[%rd1+4], %r1031;
	st.local.u32 	[%rd2+4], %r1030;
	st.local.u32 	[%rd3+4], %r1029;
	shr.u32 	%r527, %r938, 2;
	xor.b32  	%r528, %r527, %r938;
	shl.b32 	%r529, %r209, 4;
	shl.b32 	%r530, %r528, 1;
	xor.b32  	%r531, %r530, %r529;
	xor.b32  	%r532, %r531, %r528;
	xor.b32  	%r216, %r532, %r209;
	add.s32 	%r533, %r2, %r216;
	add.s32 	%r534, %r533, 1087311;
	cvt.rn.f32.u32 	%f16, %r534;
	fma.rn.f32 	%f17, %f16, 0f2F800000, 0f2F000000;
	mul.f32 	%f18, %f17, 0f40400000;
	cvt.rzi.s32.f32 	%r526, %f18;
	setp.eq.s32 	%p31, %r526, 2;
	@%p31 bra 	$L__BB0_60;
	setp.eq.s32 	%p32, %r526, 1;
	@%p32 bra 	$L__BB0_59;
	setp.ne.s32 	%p33, %r526, 0;
	@%p33 bra 	$L__BB0_61;
	add.s32 	%r1029, %r1029, 1;
	st.local.u32 	[%rd3+80], %r1029;
	bra.uni 	$L__BB0_61;
$L__BB0_59:
	add.s32 	%r1030, %r1030, 1;
	st.local.u32 	[%rd2+80], %r1030;
	bra.uni 	$L__BB0_61;
$L__BB0_60:
	add.s32 	%r1031, %r1031, 1;
	st.local.u32 	[%rd1+80], %r1031;
$L__BB0_61:
	st.local.u32 	[%rd1+8], %r1031;
	st.local.u32 	[%rd2+8], %r1030;
	st.local.u32 	[%rd3+8], %r1029;
	shr.u32 	%r536, %r937, 2;
	xor.b32  	%r537, %r536, %r937;
	shl.b32 	%r538, %r216, 4;
	shl.b32 	%r539, %r537, 1;
	xor.b32  	%r540, %r539, %r538;
	xor.b32  	%r541, %r540, %r537;
	xor.b32  	%r223, %r541, %r216;
	add.s32 	%r542, %r2, %r223;
	add.s32 	%r543, %r542, 1449748;
	cvt.rn.f32.u32 	%f19, %r543;
	fma.rn.f32 	%f20, %f19, 0f2F800000, 0f2F000000;
	mul.f32 	%f21, %f20, 0f40400000;
	cvt.rzi.s32.f32 	%r535, %f21;
	setp.eq.s32 	%p34, %r535, 2;
	@%p34 bra 	$L__BB0_66;
	setp.eq.s32 	%p35, %r535, 1;
	@%p35 bra 	$L__BB0_65;
	setp.ne.s32 	%p36, %r535, 0;
	@%p36 bra 	$L__BB0_67;
	add.s32 	%r1029, %r1029, 1;
	st.local.u32 	[%rd3+80], %r1029;
	bra.uni 	$L__BB0_67;
$L__BB0_65:
	add.s32 	%r1030, %r1030, 1;
	st.local.u32 	[%rd2+80], %r1030;
	bra.uni 	$L__BB0_67;
$L__BB0_66:
	add.s32 	%r1031, %r1031, 1;
	st.local.u32 	[%rd1+80], %r1031;
$L__BB0_67:
	st.local.u32 	[%rd1+12], %r1031;
	st.local.u32 	[%rd2+12], %r1030;
	st.local.u32 	[%rd3+12], %r1029;
	shr.u32 	%r545, %r936, 2;
	xor.b32  	%r546, %r545, %r936;
	shl.b32 	%r547, %r223, 4;
	shl.b32 	%r548, %r546, 1;
	xor.b32  	%r549, %r548, %r547;
	xor.b32  	%r550, %r549, %r546;
	xor.b32  	%r230, %r550, %r223;
	add.s32 	%r551, %r2, %r230;
	add.s32 	%r552, %r551, 1812185;
	cvt.rn.f32.u32 	%f22, %r552;
	fma.rn.f32 	%f23, %f22, 0f2F800000, 0f2F000000;
	mul.f32 	%f24, %f23, 0f40400000;
	cvt.rzi.s32.f32 	%r544, %f24;
	setp.eq.s32 	%p37, %r544, 2;
	@%p37 bra 	$L__BB0_72;
	setp.eq.s32 	%p38, %r544, 1;
	@%p38 bra 	$L__BB0_71;
	setp.ne.s32 	%p39, %r544, 0;
	@%p39 bra 	$L__BB0_73;
	add.s32 	%r1029, %r1029, 1;
	st.local.u32 	[%rd3+80], %r1029;
	bra.uni 	$L__BB0_73;
$L__BB0_71:
	add.s32 	%r1030, %r1030, 1;
	st.local.u32 	[%rd2+80], %r1030;
	bra.uni 	$L__BB0_73;
$L__BB0_72:
	add.s32 	%r1031, %r1031, 1;
	st.local.u32 	[%rd1+80], %r1031;
$L__BB0_73:
	st.local.u32 	[%rd1+16], %r1031;
	st.local.u32 	[%rd2+16], %r1030;
	st.local.u32 	[%rd3+16], %r1029;
	shr.u32 	%r554, %r205, 2;
	xor.b32  	%r555, %r554, %r205;
	shl.b32 	%r556, %r230, 4;
	shl.b32 	%r557, %r555, 1;
	xor.b32  	%r558, %r557, %r556;
	xor.b32  	%r559, %r558, %r555;
	xor.b32  	%r237, %r559, %r230;
	add.s32 	%r560, %r2, %r237;
	add.s32 	%r561, %r560, 2174622;
	cvt.rn.f32.u32 	%f25, %r561;
	fma.rn.f32 	%f26, %f25, 0f2F800000, 0f2F000000;
	mul.f32 	%f27, %f26, 0f40400000;
	cvt.rzi.s32.f32 	%r553, %f27;
	setp.eq.s32 	%p40, %r553, 2;
	@%p40 bra 	$L__BB0_78;
	setp.eq.s32 	%p41, %r553, 1;
	@%p41 bra 	$L__BB0_77;
	setp.ne.s32 	%p42, %r553, 0;
	@%p42 bra 	$L__BB0_79;
	add.s32 	%r1029, %r1029, 1;
	st.local.u32 	[%rd3+80], %r1029;
	bra.uni 	$L__BB0_79;
$L__BB0_77:
	add.s32 	%r1030, %r1030, 1;
	st.local.u32 	[%rd2+80], %r1030;
	bra.uni 	$L__BB0_79;
$L__BB0_78:
	add.s32 	%r1031, %r1031, 1;
	st.local.u32 	[%rd1+80], %r1031;
$L__BB0_79:
	st.local.u32 	[%rd1+20], %r1031;
	st.local.u32 	[%rd2+20], %r1030;
	st.local.u32 	[%rd3+20], %r1029;
	shr.u32 	%r563, %r209, 2;
	xor.b32  	%r564, %r563, %r209;
	shl.b32 	%r565, %r237, 4;
	shl.b32 	%r566, %r564, 1;
	xor.b32  	%r567, %r566, %r565;
	xor.b32  	%r568, %r567, %r564;
	xor.b32  	%r244, %r568, %r237;
	add.s32 	%r569, %r2, %r244;
	add.s32 	%r570, %r569, 2537059;
	cvt.rn.f32.u32 	%f28, %r570;
	fma.rn.f32 	%f29, %f28, 0f2F800000, 0f2F000000;
	mul.f32 	%f30, %f29, 0f40400000;
	cvt.rzi.s32.f32 	%r562, %f30;
	setp.eq.s32 	%p43, %r562, 2;
	@%p43 bra 	$L__BB0_84;
	setp.eq.s32 	%p44, %r562, 1;
	@%p44 bra 	$L__BB0_83;
	setp.ne.s32 	%p45, %r562, 0;
	@%p45 bra 	$L__BB0_85;
	add.s32 	%r1029, %r1029, 1;
	st.local.u32 	[%rd3+80], %r1029;
	bra.uni 	$L__BB0_85;
$L__BB0_83:
	add.s32 	%r1030, %r1030, 1;
	st.local.u32 	[%rd2+80], %r1030;
	bra.uni 	$L__BB0_85;
$L__BB0_84:
	add.s32 	%r1031, %r1031, 1;
	st.local.u32 	[%rd1+80], %r1031;
$L__BB0_85:
	st.local.u32 	[%rd1+24], %r1031;
	st.local.u32 	[%rd2+24], %r1030;
	st.local.u32 	[%rd3+24], %r1029;
	shr.u32 	%r572, %r216, 2;
	xor.b32  	%r573, %r572, %r216;
	shl.b32 	%r574, %r244, 4;
	shl.b32 	%r575, %r573, 1;
	xor.b32  	%r576, %r575, %r574;
	xor.b32  	%r577, %r576, %r573;
	xor.b32  	%r251, %r577, %r244;
	add.s32 	%r578, %r2, %r251;
	add.s32 	%r579, %r578, 2899496;
	cvt.rn.f32.u32 	%f31, %r579;
	fma.rn.f32 	%f32, %f31, 0f2F800000, 0f2F000000;
	mul.f32 	%f33, %f32, 0f40400000;
	cvt.rzi.s32.f32 	%r571, %f33;
	setp.eq.s32 	%p46, %r571, 2;
	@%p46 bra 	$L__BB0_90;
	setp.eq.s32 	%p47, %r571, 1;
	@%p47 bra 	$L__BB0_89;
	setp.ne.s32 	%p48, %r571, 0;
	@%p48 bra 	$L__BB0_91;
	add.s32 	%r1029, %r1029, 1;
	st.local.u32 	[%rd3+80], %r1029;
	bra.uni 	$L__BB0_91;
$L__BB0_89:
	add.s32 	%r1030, %r1030, 1;
	st.local.u32 	[%rd2+80], %r1030;
	bra.uni 	$L__BB0_91;
$L__BB0_90:
	add.s32 	%r1031, %r1031, 1;
	st.local.u32 	[%rd1+80], %r1031;
$L__BB0_91:
	st.local.u32 	[%rd1+28], %r1031;
	st.local.u32 	[%rd2+28], %r1030;
	st.local.u32 	[%rd3+28], %r1029;
	shr.u32 	%r581, %r223, 2;
	xor.b32  	%r582, %r581, %r223;
	shl.b32 	%r583, %r251, 4;
	shl.b32 	%r584, %r582, 1;
	xor.b32  	%r585, %r584, %r583;
	xor.b32  	%r586, %r585, %r582;
	xor.b32  	%r258, %r586, %r251;
	add.s32 	%r587, %r2, %r258;
	add.s32 	%r588, %r587, 3261933;
	cvt.rn.f32.u32 	%f34, %r588;
	fma.rn.f32 	%f35, %f34, 0f2F800000, 0f2F000000;
	mul.f32 	%f36, %f35, 0f40400000;
	cvt.rzi.s32.f32 	%r580, %f36;
	setp.eq.s32 	%p49, %r580, 2;
	@%p49 bra 	$L__BB0_96;
	setp.eq.s32 	%p50, %r580, 1;
	@%p50 bra 	$L__BB0_95;
	setp.ne.s32 	%p51, %r580, 0;
	@%p51 bra 	$L__BB0_97;
	add.s32 	%r1029, %r1029, 1;
	st.local.u32 	[%rd3+80], %r1029;
	bra.uni 	$L__BB0_97;
$L__BB0_95:
	add.s32 	%r1030, %r1030, 1;
	st.local.u32 	[%rd2+80], %r1030;
	bra.uni 	$L__BB0_97;
$L__BB0_96:
	add.s32 	%r1031, %r1031, 1;
	st.local.u32 	[%rd1+80], %r1031;
$L__BB0_97:
	st.local.u32 	[%rd1+32], %r1031;
	st.local.u32 	[%rd2+32], %r1030;
	st.local.u32 	[%rd3+32], %r1029;
	shr.u32 	%r590, %r230, 2;
	xor.b32  	%r591, %r590, %r230;
	shl.b32 	%r592, %r258, 4;
	shl.b32 	%r593, %r591, 1;
	xor.b32  	%r594, %r593, %r592;
	xor.b32  	%r595, %r594, %r591;
	xor.b32  	%r265, %r595, %r258;
	add.s32 	%r596, %r2, %r265;
	add.s32 	%r597, %r596, 3624370;
	cvt.rn.f32.u32 	%f37, %r597;
	fma.rn.f32 	%f38, %f37, 0f2F800000, 0f2F000000;
	mul.f32 	%f39, %f38, 0f40400000;
	cvt.rzi.s32.f32 	%r589, %f39;
	setp.eq.s32 	%p52, %r589, 2;
	@%p52 bra 	$L__BB0_102;
	setp.eq.s32 	%p53, %r589, 1;
	@%p53 bra 	$L__BB0_101;
	setp.ne.s32 	%p54, %r589, 0;
	@%p54 bra 	$L__BB0_103;
	add.s32 	%r1029, %r1029, 1;
	st.local.u32 	[%rd3+80], %r1029;
	bra.uni 	$L__BB0_103;
$L__BB0_101:
	add.s32 	%r1030, %r1030, 1;
	st.local.u32 	[%rd2+80], %r1030;
	bra.uni 	$L__BB0_103;
$L__BB0_102:
	add.s32 	%r1031, %r1031, 1;
	st.local.u32 	[%rd1+80], %r1031;
$L__BB0_103:
	st.local.u32 	[%rd1+36], %r1031;
	st.local.u32 	[%rd2+36], %r1030;
	st.local.u32 	[%rd3+36], %r1029;
	shr.u32 	%r599, %r237, 2;
	xor.b32  	%r600, %r599, %r237;
	shl.b32 	%r601, %r265, 4;
	shl.b32 	%r602, %r600, 1;
	xor.b32  	%r603, %r602, %r601;
	xor.b32  	%r604, %r603, %r600;
	xor.b32  	%r272, %r604, %r265;
	add.s32 	%r605, %r2, %r272;
	add.s32 	%r606, %r605, 3986807;
	cvt.rn.f32.u32 	%f40, %r606;
	fma.rn.f32 	%f41, %f40, 0f2F800000, 0f2F000000;
	mul.f32 	%f42, %f41, 0f40400000;
	cvt.rzi.s32.f32 	%r598, %f42;
	setp.eq.s32 	%p55, %r598, 2;
	@%p55 bra 	$L__BB0_108;
	setp.eq.s32 	%p56, %r598, 1;
	@%p56 bra 	$L__BB0_107;
	setp.ne.s32 	%p57, %r598, 0;
	@%p57 bra 	$L__BB0_109;
	add.s32 	%r1029, %r1029, 1;
	st.local.u32 	[%rd3+80], %r1029;
	bra.uni 	$L__BB0_109;
$L__BB0_107:
	add.s32 	%r1030, %r1030, 1;
	st.local.u32 	[%rd2+80], %r1030;
	bra.uni 	$L__BB0_109;
$L__BB0_108:
	add.s32 	%r1031, %r1031, 1;
	st.local.u32 	[%rd1+80], %r1031;
$L__BB0_109:
	st.local.u32 	[%rd1+40], %r1031;
	st.local.u32 	[%rd2+40], %r1030;
	st.local.u32 	[%rd3+40], %r1029;
	shr.u32 	%r608, %r244, 2;
	xor.b32  	%r609, %r608, %r244;
	shl.b32 	%r610, %r272, 4;
	shl.b32 	%r611, %r609, 1;
	xor.b32  	%r612, %r611, %r610;
	xor.b32  	%r613, %r612, %r609;
	xor.b32  	%r279, %r613, %r272;
	add.s32 	%r614, %r2, %r279;
	add.s32 	%r615, %r614, 4349244;
	cvt.rn.f32.u32 	%f43, %r615;
	fma.rn.f32 	%f44, %f43, 0f2F800000, 0f2F000000;
	mul.f32 	%f45, %f44, 0f40400000;
	cvt.rzi.s32.f32 	%r607, %f45;
	setp.eq.s32 	%p58, %r607, 2;
	@%p58 bra 	$L__BB0_114;
	setp.eq.s32 	%p59, %r607, 1;
	@%p59 bra 	$L__BB0_113;
	setp.ne.s32 	%p60, %r607, 0;
	@%p60 bra 	$L__BB0_115;
	add.s32 	%r1029, %r1029, 1;
	st.local.u32 	[%rd3+80], %r1029;
	bra.uni 	$L__BB0_115;
$L__BB0_113:
	add.s32 	%r1030, %r1030, 1;
	st.local.u32 	[%rd2+80], %r1030;
	bra.uni 	$L__BB0_115;
$L__BB0_114:
	add.s32 	%r1031, %r1031, 1;
	st.local.u32 	[%rd1+80], %r1031;
$L__BB0_115:
	st.local.u32 	[%rd1+44], %r1031;
	st.local.u32 	[%rd2+44], %r1030;
	st.local.u32 	[%rd3+44], %r1029;
	shr.u32 	%r617, %r251, 2;
	xor.b32  	%r618, %r617, %r251;
	shl.b32 	%r619, %r279, 4;
	shl.b32 	%r620, %r618, 1;
	xor.b32  	%r621, %r620, %r619;
	xor.b32  	%r622, %r621, %r618;
	xor.b32  	%r286, %r622, %r279;
	add.s32 	%r623, %r2, %r286;
	add.s32 	%r624, %r623, 4711681;
	cvt.rn.f32.u32 	%f46, %r624;
	fma.rn.f32 	%f47, %f46, 0f2F800000, 0f2F000000;
	mul.f32 	%f48, %f47, 0f40400000;
	cvt.rzi.s32.f32 	%r616, %f48;
	setp.eq.s32 	%p61, %r616, 2;
	@%p61 bra 	$L__BB0_120;
	setp.eq.s32 	%p62, %r616, 1;
	@%p62 bra 	$L__BB0_119;
	setp.ne.s32 	%p63, %r616, 0;
	@%p63 bra 	$L__BB0_121;
	add.s32 	%r1029, %r1029, 1;
	st.local.u32 	[%rd3+80], %r1029;
	bra.uni 	$L__BB0_121;
$L__BB0_119:
	add.s32 	%r1030, %r1030, 1;
	st.local.u32 	[%rd2+80], %r1030;
	bra.uni 	$L__BB0_121;
$L__BB0_120:
	add.s32 	%r1031, %r1031, 1;
	st.local.u32 	[%rd1+80], %r1031;
$L__BB0_121:
	st.local.u32 	[%rd1+48], %r1031;
	st.local.u32 	[%rd2+48], %r1030;
	st.local.u32 	[%rd3+48], %r1029;
	shr.u32 	%r626, %r258, 2;
	xor.b32  	%r627, %r626, %r258;
	shl.b32 	%r628, %r286, 4;
	shl.b32 	%r629, %r627, 1;
	xor.b32  	%r630, %r629, %r628;
	xor.b32  	%r631, %r630, %r627;
	xor.b32  	%r293, %r631, %r286;
	add.s32 	%r632, %r2, %r293;
	add.s32 	%r633, %r632, 5074118;
	cvt.rn.f32.u32 	%f49, %r633;
	fma.rn.f32 	%f50, %f49, 0f2F800000, 0f2F000000;
	mul.f32 	%f51, %f50, 0f40400000;
	cvt.rzi.s32.f32 	%r625, %f51;
	setp.eq.s32 	%p64, %r625, 2;
	@%p64 bra 	$L__BB0_126;
	setp.eq.s32 	%p65, %r625, 1;
	@%p65 bra 	$L__BB0_125;
	setp.ne.s32 	%p66, %r625, 0;
	@%p66 bra 	$L__BB0_127;
	add.s32 	%r1029, %r1029, 1;
	st.local.u32 	[%rd3+80], %r1029;
	bra.uni 	$L__BB0_127;
$L__BB0_125:
	add.s32 	%r1030, %r1030, 1;
	st.local.u32 	[%rd2+80], %r1030;
	bra.uni 	$L__BB0_127;
$L__BB0_126:
	add.s32 	%r1031, %r1031, 1;
	st.local.u32 	[%rd1+80], %r1031;
$L__BB0_127:
	st.local.u32 	[%rd1+52], %r1031;
	st.local.u32 	[%rd2+52], %r1030;
	st.local.u32 	[%rd3+52], %r1029;
	shr.u32 	%r635, %r265, 2;
	xor.b32  	%r636, %r635, %r265;
	shl.b32 	%r637, %r293, 4;
	shl.b32 	%r638, %r636, 1;
	xor.b32  	%r639, %r638, %r637;
	xor.b32  	%r640, %r639, %r636;
	xor.b32  	%r300, %r640, %r293;
	add.s32 	%r641, %r2, %r300;
	add.s32 	%r642, %r641, 5436555;
	cvt.rn.f32.u32 	%f52, %r642;
	fma.rn.f32 	%f53, %f52, 0f2F800000, 0f2F000000;
	mul.f32 	%f54, %f53, 0f40400000;
	cvt.rzi.s32.f32 	%r634, %f54;
	setp.eq.s32 	%p67, %r634, 2;
	@%p67 bra 	$L__BB0_132;
	setp.eq.s32 	%p68, %r634, 1;
	@%p68 bra 	$L__BB0_131;
	setp.ne.s32 	%p69, %r634, 0;
	@%p69 bra 	$L__BB0_133;
	add.s32 	%r1029, %r1029, 1;
	st.local.u32 	[%rd3+80], %r1029;
	bra.uni 	$L__BB0_133;
$L__BB0_131:
	add.s32 	%r1030, %r1030, 1;
	st.local.u32 	[%rd2+80], %r1030;
	bra.uni 	$L__BB0_133;
$L__BB0_132:
	add.s32 	%r1031, %r1031, 1;
	st.local.u32 	[%rd1+80], %r1031;
$L__BB0_133:
	st.local.u32 	[%rd1+56], %r1031;
	st.local.u32 	[%rd2+56], %r1030;
	st.local.u32 	[%rd3+56], %r1029;
	shr.u32 	%r644, %r272, 2;
	xor.b32  	%r645, %r644, %r272;
	shl.b32 	%r646, %r300, 4;
	shl.b32 	%r647, %r645, 1;
	xor.b32  	%r648, %r647, %r646;
	xor.b32  	%r649, %r648, %r645;
	xor.b32  	%r307, %r649, %r300;
	add.s32 	%r650, %r2, %r307;
	add.s32 	%r651, %r650, 5798992;
	cvt.rn.f32.u32 	%f55, %r651;
	fma.rn.f32 	%f56, %f55, 0f2F800000, 0f2F000000;
	mul.f32 	%f57, %f56, 0f40400000;
	cvt.rzi.s32.f32 	%r643, %f57;
	setp.eq.s32 	%p70, %r643, 2;
	@%p70 bra 	$L__BB0_138;
	setp.eq.s32 	%p71, %r643, 1;
	@%p71 bra 	$L__BB0_137;
	setp.ne.s32 	%p72, %r643, 0;
	@%p72 bra 	$L__BB0_139;
	add.s32 	%r1029, %r1029, 1;
	st.local.u32 	[%rd3+80], %r1029;
	bra.uni 	$L__BB0_139;
$L__BB0_137:
	add.s32 	%r1030, %r1030, 1;
	st.local.u32 	[%rd2+80], %r1030;
	bra.uni 	$L__BB0_139;
$L__BB0_138:
	add.s32 	%r1031, %r1031, 1;
	st.local.u32 	[%rd1+80], %r1031;
$L__BB0_139:
	st.local.u32 	[%rd1+60], %r1031;
	st.local.u32 	[%rd2+60], %r1030;
	st.local.u32 	[%rd3+60], %r1029;
	shr.u32 	%r653, %r279, 2;
	xor.b32  	%r654, %r653, %r279;
	shl.b32 	%r655, %r307, 4;
	shl.b32 	%r656, %r654, 1;
	xor.b32  	%r657, %r656, %r655;
	xor.b32  	%r658, %r657, %r654;
	xor.b32  	%r314, %r658, %r307;
	add.s32 	%r659, %r2, %r314;
	add.s32 	%r660, %r659, 6161429;
	cvt.rn.f32.u32 	%f58, %r660;
	fma.rn.f32 	%f59, %f58, 0f2F800000, 0f2F000000;
	mul.f32 	%f60, %f59, 0f40400000;
	cvt.rzi.s32.f32 	%r652, %f60;
	setp.eq.s32 	%p73, %r652, 2;
	@%p73 bra 	$L__BB0_144;
	setp.eq.s32 	%p74, %r652, 1;
	@%p74 bra 	$L__BB0_143;
	setp.ne.s32 	%p75, %r652, 0;
	@%p75 bra 	$L__BB0_145;
	add.s32 	%r1029, %r1029, 1;
	st.local.u32 	[%rd3+80], %r1029;
	bra.uni 	$L__BB0_145;
$L__BB0_143:
	add.s32 	%r1030, %r1030, 1;
	st.local.u32 	[%rd2+80], %r1030;
	bra.uni 	$L__BB0_145;
$L__BB0_144:
	add.s32 	%r1031, %r1031, 1;
	st.local.u32 	[%rd1+80], %r1031;
$L__BB0_145:
	st.local.u32 	[%rd1+64], %r1031;
	st.local.u32 	[%rd2+64], %r1030;
	st.local.u32 	[%rd3+64], %r1029;
	shr.u32 	%r662, %r286, 2;
	xor.b32  	%r663, %r662, %r286;
	shl.b32 	%r664, %r314, 4;
	shl.b32 	%r665, %r663, 1;
	xor.b32  	%r666, %r665, %r664;
	xor.b32  	%r667, %r666, %r663;
	xor.b32  	%r321, %r667, %r314;
	add.s32 	%r668, %r2, %r321;
	add.s32 	%r669, %r668, 6523866;
	cvt.rn.f32.u32 	%f61, %r669;
	fma.rn.f32 	%f62, %f61, 0f2F800000, 0f2F000000;
	mul.f32 	%f63, %f62, 0f40400000;
	cvt.rzi.s32.f32 	%r661, %f63;
	setp.eq.s32 	%p76, %r661, 2;
	@%p76 bra 	$L__BB0_150;
	setp.eq.s32 	%p77, %r661, 1;
	@%p77 bra 	$L__BB0_149;
	setp.ne.s32 	%p78, %r661, 0;
	@%p78 bra 	$L__BB0_151;
	add.s32 	%r1029, %r1029, 1;
	st.local.u32 	[%rd3+80], %r1029;
	bra.uni 	$L__BB0_151;
$L__BB0_149:
	add.s32 	%r1030, %r1030, 1;
	st.local.u32 	[%rd2+80], %r1030;
	bra.uni 	$L__BB0_151;
$L__BB0_150:
	add.s32 	%r1031, %r1031, 1;
	st.local.u32 	[%rd1+80], %r1031;
$L__BB0_151:
	st.local.u32 	[%rd1+68], %r1031;
	st.local.u32 	[%rd2+68], %r1030;
	st.local.u32 	[%rd3+68], %r1029;
	shr.u32 	%r671, %r293, 2;
	xor.b32  	%r672, %r671, %r293;
	shl.b32 	%r673, %r321, 4;
	shl.b32 	%r674, %r672, 1;
	xor.b32  	%r675, %r674, %r673;
	xor.b32  	%r676, %r675, %r672;
	xor.b32  	%r328, %r676, %r321;
	add.s32 	%r677, %r2, %r328;
	add.s32 	%r678, %r677, 6886303;
	cvt.rn.f32.u32 	%f64, %r678;
	fma.rn.f32 	%f65, %f64, 0f2F800000, 0f2F000000;
	mul.f32 	%f66, %f65, 0f40400000;
	cvt.rzi.s32.f32 	%r670, %f66;
	setp.eq.s32 	%p79, %r670, 2;
	@%p79 bra 	$L__BB0_156;
	setp.eq.s32 	%p80, %r670, 1;
	@%p80 bra 	$L__BB0_155;
	setp.ne.s32 	%p81, %r670, 0;
	@%p81 bra 	$L__BB0_157;
	add.s32 	%r1029, %r1029, 1;
	st.local.u32 	[%rd3+80], %r1029;
	bra.uni 	$L__BB0_157;
$L__BB0_155:
	add.s32 	%r1030, %r1030, 1;
	st.local.u32 	[%rd2+80], %r1030;
	bra.uni 	$L__BB0_157;
$L__BB0_156:
	add.s32 	%r1031, %r1031, 1;
	st.local.u32 	[%rd1+80], %r1031;
$L__BB0_157:
	st.local.u32 	[%rd1+72], %r1031;
	st.local.u32 	[%rd2+72], %r1030;
	st.local.u32 	[%rd3+72], %r1029;
	shr.u32 	%r680, %r300, 2;
	xor.b32  	%r681, %r680, %r300;
	shl.b32 	%r682, %r328, 4;
	shl.b32 	%r683, %r681, 1;
	xor.b32  	%r684, %r683, %r682;
	xor.b32  	%r685, %r684, %r681;
	xor.b32  	%r335, %r685, %r328;
	add.s32 	%r686, %r2, %r335;
	add.s32 	%r687, %r686, 7248740;
	cvt.rn.f32.u32 	%f67, %r687;
	fma.rn.f32 	%f68, %f67, 0f2F800000, 0f2F000000;
	mul.f32 	%f69, %f68, 0f40400000;
	cvt.rzi.s32.f32 	%r679, %f69;
	setp.eq.s32 	%p82, %r679, 2;
	@%p82 bra 	$L__BB0_162;
	setp.eq.s32 	%p83, %r679, 1;
	@%p83 bra 	$L__BB0_161;
	setp.ne.s32 	%p84, %r679, 0;
	@%p84 bra 	$L__BB0_163;
	add.s32 	%r1029, %r1029, 1;
	st.local.u32 	[%rd3+80], %r1029;
	bra.uni 	$L__BB0_163;
$L__BB0_161:
	add.s32 	%r1030, %r1030, 1;
	st.local.u32 	[%rd2+80], %r1030;
	bra.uni 	$L__BB0_163;
$L__BB0_162:
	add.s32 	%r1031, %r1031, 1;
	st.local.u32 	[%rd1+80], %r1031;
$L__BB0_163:
	st.local.u32 	[%rd1+76], %r1031;
	st.local.u32 	[%rd2+76], %r1030;
	st.local.u32 	[%rd3+76], %r1029;
	shr.u32 	%r689, %r307, 2;
	xor.b32  	%r690, %r689, %r307;
	shl.b32 	%r691, %r335, 4;
	shl.b32 	%r692, %r690, 1;
	xor.b32  	%r693, %r692, %r691;
	xor.b32  	%r694, %r693, %r690;
	xor.b32  	%r342, %r694, %r335;
	add.s32 	%r695, %r342, %r204;
	cvt.rn.f32.u32 	%f70, %r695;
	fma.rn.f32 	%f71, %f70, 0f2F800000, 0f2F000000;
	mul.f32 	%f72, %f71, 0f40400000;
	cvt.rzi.s32.f32 	%r688, %f72;
	setp.eq.s32 	%p85, %r688, 2;
	@%p85 bra 	$L__BB0_168;
	setp.eq.s32 	%p86, %r688, 1;
	@%p86 bra 	$L__BB0_167;
	setp.ne.s32 	%p87, %r688, 0;
	@%p87 bra 	$L__BB0_169;
	add.s32 	%r696, %r1029, 1;
	st.local.u32 	[%rd3+80], %r696;
	bra.uni 	$L__BB0_169;
$L__BB0_167:
	add.s32 	%r697, %r1030, 1;
	st.local.u32 	[%rd2+80], %r697;
	bra.uni 	$L__BB0_169;
$L__BB0_168:
	add.s32 	%r698, %r1031, 1;
	st.local.u32 	[%rd1+80], %r698;
$L__BB0_169:
	st.global.v2.u32 	[%rd5+8], {%r321, %r328};
	st.global.v2.u32 	[%rd5+16], {%r335, %r342};
	st.global.v2.u32 	[%rd5], {%r204, %r314};
	mov.f32 	%f468, 0f00000000;
	mov.b32 	%r1086, 0;
	mov.f32 	%f469, %f468;
	mov.f32 	%f470, %f468;
	mov.u32 	%r1087, %r1086;
$L__BB0_170:
	ld.param.u64 	%rd119, [_Z14cudarandomwalkP7PolymerP17curandStateXORWOWm_param_1];
	cvta.to.global.u64 	%rd26, %rd119;
	mov.u32 	%r701, %ntid.x;
	mov.u32 	%r702, %ctaid.x;
	mov.u32 	%r703, %tid.x;
	mad.lo.s32 	%r704, %r701, %r702, %r703;
	mul.wide.s32 	%rd27, %r704, 48;
	add.s64 	%rd11, %rd26, %rd27;
	ld.global.v2.u32 	{%r705, %r1094}, [%rd11];
	ld.global.v2.u32 	{%r1093, %r1092}, [%rd11+8];
	ld.global.v2.u32 	{%r1091, %r1090}, [%rd11+16];
	add.s32 	%r1089, %r705, 362437;
	mov.b32 	%r1088, 362437;
$L__BB0_171:
	mov.u32 	%r357, %r1094;
	mov.u32 	%r356, %r1093;
	mov.u32 	%r1094, %r1092;
	mov.u32 	%r1093, %r1091;
	mov.u32 	%r1092, %r1090;
	shr.u32 	%r706, %r357, 2;
	xor.b32  	%r707, %r706, %r357;
	shl.b32 	%r708, %r1092, 4;
	shl.b32 	%r709, %r707, 1;
	xor.b32  	%r710, %r709, %r708;
	xor.b32  	%r711, %r710, %r707;
	xor.b32  	%r1091, %r711, %r1092;
	add.s32 	%r712, %r1089, %r1091;
	cvt.rn.f32.u32 	%f74, %r712;
	fma.rn.f32 	%f75, %f74, 0f2F800000, 0f2F000000;
	mul.f32 	%f76, %f75, 0f41A80000;
	cvt.rzi.s32.f32 	%r359, %f76;
	shr.u32 	%r713, %r356, 2;
	xor.b32  	%r714, %r713, %r356;
	shl.b32 	%r715, %r1091, 4;
	shl.b32 	%r716, %r714, 1;
	xor.b32  	%r717, %r716, %r715;
	xor.b32  	%r718, %r717, %r714;
	xor.b32  	%r1090, %r718, %r1091;
	add.s32 	%r719, %r1089, %r1090;
	add.s32 	%r720, %r719, 362437;
	cvt.rn.f32.u32 	%f77, %r720;
	fma.rn.f32 	%f78, %f77, 0f2F800000, 0f2F000000;
	mul.f32 	%f79, %f78, 0f40C00000;
	cvt.rzi.s32.f32 	%r361, %f79;
	add.s32 	%r362, %r359, 1;
	add.s32 	%r363, %r359, -1;
	setp.eq.s32 	%p88, %r359, 20;
	@%p88 bra 	$L__BB0_186;
	setp.ne.s32 	%p89, %r359, 0;
	@%p89 bra 	$L__BB0_199;
	setp.gt.s32 	%p97, %r361, 2;
	@%p97 bra 	$L__BB0_178;
	setp.eq.s32 	%p101, %r361, 0;
	@%p101 bra 	$L__BB0_182;
	setp.eq.s32 	%p102, %r361, 1;
	@%p102 bra 	$L__BB0_183;
	setp.eq.s32 	%p103, %r361, 2;
	@%p103 bra 	$L__BB0_177;
	bra.uni 	$L__BB0_216;
$L__BB0_177:
	mul.wide.u32 	%rd64, %r362, 4;
	add.s64 	%rd65, %rd1, %rd64;
	ld.local.u32 	%r757, [%rd65];
	st.local.u32 	[%rd1], %r757;
	add.s64 	%rd66, %rd2, %rd64;
	ld.local.u32 	%r758, [%rd66];
	add.s64 	%rd67, %rd3, %rd64;
	ld.local.u32 	%r759, [%rd67];
	st.local.u32 	[%rd3], %r759;
	add.s32 	%r760, %r758, -1;
	st.local.u32 	[%rd2], %r760;
	bra.uni 	$L__BB0_216;
$L__BB0_178:
	setp.eq.s32 	%p98, %r361, 3;
	@%p98 bra 	$L__BB0_184;
	setp.eq.s32 	%p99, %r361, 4;
	@%p99 bra 	$L__BB0_185;
	setp.eq.s32 	%p100, %r361, 5;
	@%p100 bra 	$L__BB0_181;
	bra.uni 	$L__BB0_216;
$L__BB0_181:
	mul.wide.u32 	%rd52, %r362, 4;
	add.s64 	%rd53, %rd1, %rd52;
	ld.local.u32 	%r745, [%rd53];
	st.local.u32 	[%rd1], %r745;
	add.s64 	%rd54, %rd2, %rd52;
	ld.local.u32 	%r746, [%rd54];
	st.local.u32 	[%rd2], %r746;
	add.s64 	%rd55, %rd3, %rd52;
	ld.local.u32 	%r747, [%rd55];
	add.s32 	%r748, %r747, 1;
	st.local.u32 	[%rd3], %r748;
	bra.uni 	$L__BB0_216;
$L__BB0_182:
	mul.wide.u32 	%rd72, %r362, 4;
	add.s64 	%rd73, %rd1, %rd72;
	ld.local.u32 	%r765, [%rd73];
	add.s64 	%rd74, %rd2, %rd72;
	ld.local.u32 	%r766, [%rd74];
	st.local.u32 	[%rd2], %r766;
	add.s64 	%rd75, %rd3, %rd72;
	ld.local.u32 	%r767, [%rd75];
	st.local.u32 	[%rd3], %r767;
	add.s32 	%r768, %r765, -1;
	st.local.u32 	[%rd1], %r768;
	bra.uni 	$L__BB0_216;
$L__BB0_183:
	mul.wide.u32 	%rd68, %r362, 4;
	add.s64 	%rd69, %rd1, %rd68;
	ld.local.u32 	%r761, [%rd69];
	add.s64 	%rd70, %rd2, %rd68;
	ld.local.u32 	%r762, [%rd70];
	st.local.u32 	[%rd2], %r762;
	add.s64 	%rd71, %rd3, %rd68;
	ld.local.u32 	%r763, [%rd71];
	st.local.u32 	[%rd3], %r763;
	add.s32 	%r764, %r761, 1;
	st.local.u32 	[%rd1], %r764;
	bra.uni 	$L__BB0_216;
$L__BB0_184:
	mul.wide.u32 	%rd60, %r362, 4;
	add.s64 	%rd61, %rd1, %rd60;
	ld.local.u32 	%r753, [%rd61];
	st.local.u32 	[%rd1], %r753;
	add.s64 	%rd62, %rd2, %rd60;
	ld.local.u32 	%r754, [%rd62];
	add.s64 	%rd63, %rd3, %rd60;
	ld.local.u32 	%r755, [%rd63];
	st.local.u32 	[%rd3], %r755;
	add.s32 	%r756, %r754, 1;
	st.local.u32 	[%rd2], %r756;
	bra.uni 	$L__BB0_216;
$L__BB0_185:
	mul.wide.u32 	%rd56, %r362, 4;
	add.s64 	%rd57, %rd1, %rd56;
	ld.local.u32 	%r749, [%rd57];
	st.local.u32 	[%rd1], %r749;
	add.s64 	%rd58, %rd2, %rd56;
	ld.local.u32 	%r750, [%rd58];
	st.local.u32 	[%rd2], %r750;
	add.s64 	%rd59, %rd3, %rd56;
	ld.local.u32 	%r751, [%rd59];
	add.s32 	%r752, %r751, -1;
	st.local.u32 	[%rd3], %r752;
	bra.uni 	$L__BB0_216;
$L__BB0_186:
	setp.gt.s32 	%p90, %r361, 2;
	@%p90 bra 	$L__BB0_191;
	setp.eq.s32 	%p94, %r361, 0;
	@%p94 bra 	$L__BB0_195;
	setp.eq.s32 	%p95, %r361, 1;
	@%p95 bra 	$L__BB0_196;
	setp.eq.s32 	%p96, %r361, 2;
	@%p96 bra 	$L__BB0_190;
	bra.uni 	$L__BB0_216;
$L__BB0_190:
	mul.wide.u32 	%rd40, %r363, 4;
	add.s64 	%rd41, %rd1, %rd40;
	ld.local.u32 	%r733, [%rd41];
	st.local.u32 	[%rd1+80], %r733;
	add.s64 	%rd42, %rd2, %rd40;
	ld.local.u32 	%r734, [%rd42];
	add.s64 	%rd43, %rd3, %rd40;
	ld.local.u32 	%r735, [%rd43];
	st.local.u32 	[%rd3+80], %r735;
	add.s32 	%r736, %r734, -1;
	st.local.u32 	[%rd2+80], %r736;
	bra.uni 	$L__BB0_216;
$L__BB0_191:
	setp.eq.s32 	%p91, %r361, 3;
	@%p91 bra 	$L__BB0_197;
	setp.eq.s32 	%p92, %r361, 4;
	@%p92 bra 	$L__BB0_198;
	setp.eq.s32 	%p93, %r361, 5;
	@%p93 bra 	$L__BB0_194;
	bra.uni 	$L__BB0_216;
$L__BB0_194:
	mul.wide.u32 	%rd28, %r363, 4;
	add.s64 	%rd29, %rd1, %rd28;
	ld.local.u32 	%r721, [%rd29];
	st.local.u32 	[%rd1+80], %r721;
	add.s64 	%rd30, %rd2, %rd28;
	ld.local.u32 	%r722, [%rd30];
	st.local.u32 	[%rd2+80], %r722;
	add.s64 	%rd31, %rd3, %rd28;
	ld.local.u32 	%r723, [%rd31];
	add.s32 	%r724, %r723, 1;
	st.local.u32 	[%rd3+80], %r724;
	bra.uni 	$L__BB0_216;
$L__BB0_195:
	mul.wide.u32 	%rd48, %r363, 4;
	add.s64 	%rd49, %rd1, %rd48;
	ld.local.u32 	%r741, [%rd49];
	add.s64 	%rd50, %rd2, %rd48;
	ld.local.u32 	%r742, [%rd50];
	st.local.u32 	[%rd2+80], %r742;
	add.s64 	%rd51, %rd3, %rd48;
	ld.local.u32 	%r743, [%rd51];
	st.local.u32 	[%rd3+80], %r743;
	add.s32 	%r744, %r741, -1;
	st.local.u32 	[%rd1+80], %r744;
	bra.uni 	$L__BB0_216;
$L__BB0_196:
	mul.wide.u32 	%rd44, %r363, 4;
	add.s64 	%rd45, %rd1, %rd44;
	ld.local.u32 	%r737, [%rd45];
	add.s64 	%rd46, %rd2, %rd44;
	ld.local.u32 	%r738, [%rd46];
	st.local.u32 	[%rd2+80], %r738;
	add.s64 	%rd47, %rd3, %rd44;
	ld.local.u32 	%r739, [%rd47];
	st.local.u32 	[%rd3+80], %r739;
	add.s32 	%r740, %r737, 1;
	st.local.u32 	[%rd1+80], %r740;
	bra.uni 	$L__BB0_216;
$L__BB0_197:
	mul.wide.u32 	%rd36, %r363, 4;
	add.s64 	%rd37, %rd1, %rd36;
	ld.local.u32 	%r729, [%rd37];
	st.local.u32 	[%rd1+80], %r729;
	add.s64 	%rd38, %rd2, %rd36;
	ld.local.u32 	%r730, [%rd38];
	add.s64 	%rd39, %rd3, %rd36;
	ld.local.u32 	%r731, [%rd39];
	st.local.u32 	[%rd3+80], %r731;
	add.s32 	%r732, %r730, 1;
	st.local.u32 	[%rd2+80], %r732;
	bra.uni 	$L__BB0_216;
$L__BB0_198:
	mul.wide.u32 	%rd32, %r363, 4;
	add.s64 	%rd33, %rd1, %rd32;
	ld.local.u32 	%r725, [%rd33];
	st.local.u32 	[%rd1+80], %r725;
	add.s64 	%rd34, %rd2, %rd32;
	ld.local.u32 	%r726, [%rd34];
	st.local.u32 	[%rd2+80], %r726;
	add.s64 	%rd35, %rd3, %rd32;
	ld.local.u32 	%r727, [%rd35];
	add.s32 	%r728, %r727, -1;
	st.local.u32 	[%rd3+80], %r728;
	bra.uni 	$L__BB0_216;
$L__BB0_199:
	setp.gt.u32 	%p104, %r363, 18;
	@%p104 bra 	$L__BB0_216;
	mul.wide.u32 	%rd76, %r363, 4;
	add.s64 	%rd77, %rd1, %rd76;
	ld.local.u32 	%r364, [%rd77];
	mul.wide.u32 	%rd78, %r362, 4;
	add.s64 	%rd79, %rd1, %rd78;
	ld.local.u32 	%r769, [%rd79];
	setp.ne.s32 	%p105, %r364, %r769;
	@%p105 bra 	$L__BB0_216;
	add.s64 	%rd81, %rd2, %rd76;
	ld.local.u32 	%r365, [%rd81];
	add.s64 	%rd83, %rd2, %rd78;
	ld.local.u32 	%r770, [%rd83];
	setp.ne.s32 	%p106, %r365, %r770;
	@%p106 bra 	$L__BB0_216;
	add.s64 	%rd85, %rd3, %rd76;
	ld.local.u32 	%r366, [%rd85];
	add.s64 	%rd87, %rd3, %rd78;
	ld.local.u32 	%r771, [%rd87];
	setp.ne.s32 	%p107, %r366, %r771;
	@%p107 bra 	$L__BB0_216;
	setp.gt.s32 	%p108, %r361, 2;
	@%p108 bra 	$L__BB0_208;
	setp.eq.s32 	%p112, %r361, 0;
	@%p112 bra 	$L__BB0_212;
	setp.eq.s32 	%p113, %r361, 1;
	@%p113 bra 	$L__BB0_213;
	setp.eq.s32 	%p114, %r361, 2;
	@%p114 bra 	$L__BB0_207;
	bra.uni 	$L__BB0_216;
$L__BB0_207:
	mul.wide.u32 	%rd100, %r359, 4;
	add.s64 	%rd101, %rd1, %rd100;
	st.local.u32 	[%rd101], %r364;
	add.s64 	%rd102, %rd2, %rd100;
	add.s64 	%rd103, %rd3, %rd100;
	st.local.u32 	[%rd103], %r366;
	add.s32 	%r775, %r365, -1;
	st.local.u32 	[%rd102], %r775;
	bra.uni 	$L__BB0_216;
$L__BB0_208:
	setp.eq.s32 	%p109, %r361, 3;
	@%p109 bra 	$L__BB0_214;
	setp.eq.s32 	%p110, %r361, 4;
	@%p110 bra 	$L__BB0_215;
	setp.eq.s32 	%p111, %r361, 5;
	@%p111 bra 	$L__BB0_211;
	bra.uni 	$L__BB0_216;
$L__BB0_211:
	mul.wide.u32 	%rd88, %r359, 4;
	add.s64 	%rd89, %rd1, %rd88;
	st.local.u32 	[%rd89], %r364;
	add.s64 	%rd90, %rd2, %rd88;
	st.local.u32 	[%rd90], %r365;
	add.s64 	%rd91, %rd3, %rd88;
	add.s32 	%r772, %r366, 1;
	st.local.u32 	[%rd91], %r772;
	bra.uni 	$L__BB0_216;
$L__BB0_212:
	mul.wide.u32 	%rd108, %r359, 4;
	add.s64 	%rd109, %rd1, %rd108;
	add.s64 	%rd110, %rd2, %rd108;
	st.local.u32 	[%rd110], %r365;
	add.s64 	%rd111, %rd3, %rd108;
	st.local.u32 	[%rd111], %r366;
	add.s32 	%r777, %r364, -1;
	st.local.u32 	[%rd109], %r777;
	bra.uni 	$L__BB0_216;
$L__BB0_213:
	mul.wide.u32 	%rd104, %r359, 4;
	add.s64 	%rd105, %rd1, %rd104;
	add.s64 	%rd106, %rd2, %rd104;
	st.local.u32 	[%rd106], %r365;
	add.s64 	%rd107, %rd3, %rd104;
	st.local.u32 	[%rd107], %r366;
	add.s32 	%r776, %r364, 1;
	st.local.u32 	[%rd105], %r776;
	bra.uni 	$L__BB0_216;
$L__BB0_214:
	mul.wide.u32 	%rd96, %r359, 4;
	add.s64 	%rd97, %rd1, %rd96;
	st.local.u32 	[%rd97], %r364;
	add.s64 	%rd98, %rd2, %rd96;
	add.s64 	%rd99, %rd3, %rd96;
	st.local.u32 	[%rd99], %r366;
	add.s32 	%r774, %r365, 1;
	st.local.u32 	[%rd98], %r774;
	bra.uni 	$L__BB0_216;
$L__BB0_215:
	mul.wide.u32 	%rd92, %r359, 4;
	add.s64 	%rd93, %rd1, %rd92;
	st.local.u32 	[%rd93], %r364;
	add.s64 	%rd94, %rd2, %rd92;
	st.local.u32 	[%rd94], %r365;
	add.s64 	%rd95, %rd3, %rd92;
	add.s32 	%r773, %r366, -1;
	st.local.u32 	[%rd95], %r773;
$L__BB0_216:
	add.s32 	%r1089, %r1089, 724874;
	add.s32 	%r1088, %r1088, 724874;
	setp.ne.s32 	%p115, %r1088, 15584791;
	@%p115 bra 	$L__BB0_171;
	st.global.v2.u32 	[%rd11+8], {%r1093, %r1092};
	st.global.v2.u32 	[%rd11+16], {%r1091, %r1090};
	add.s32 	%r778, %r1089, -362437;
	st.global.v2.u32 	[%rd11], {%r778, %r1094};
	setp.ne.s32 	%p116, %r1086, 800;
	@%p116 bra 	$L__BB0_219;
	ld.local.u32 	%r779, [%rd1];
	cvt.rn.f32.s32 	%f80, %r779;
	add.f32 	%f81, %f470, %f80;
	ld.local.u32 	%r780, [%rd2];
	cvt.rn.f32.s32 	%f82, %r780;
	add.f32 	%f83, %f469, %f82;
	ld.local.u32 	%r781, [%rd3];
	cvt.rn.f32.s32 	%f84, %r781;
	add.f32 	%f85, %f468, %f84;
	ld.local.u32 	%r782, [%rd1+4];
	cvt.rn.f32.s32 	%f86, %r782;
	add.f32 	%f87, %f81, %f86;
	ld.local.u32 	%r783, [%rd2+4];
	cvt.rn.f32.s32 	%f88, %r783;
	add.f32 	%f89, %f83, %f88;
	ld.local.u32 	%r784, [%rd3+4];
	cvt.rn.f32.s32 	%f90, %r784;
	add.f32 	%f91, %f85, %f90;
	ld.local.u32 	%r785, [%rd1+8];
	cvt.rn.f32.s32 	%f92, %r785;
	add.f32 	%f93, %f87, %f92;
	ld.local.u32 	%r786, [%rd2+8];
	cvt.rn.f32.s32 	%f94, %r786;
	add.f32 	%f95, %f89, %f94;
	ld.local.u32 	%r787, [%rd3+8];
	cvt.rn.f32.s32 	%f96, %r787;
	add.f32 	%f97, %f91, %f96;
	ld.local.u32 	%r788, [%rd1+12];
	cvt.rn.f32.s32 	%f98, %r788;
	add.f32 	%f99, %f93, %f98;
	ld.local.u32 	%r789, [%rd2+12];
	cvt.rn.f32.s32 	%f100, %r789;
	add.f32 	%f101, %f95, %f100;
	ld.local.u32 	%r790, [%rd3+12];
	cvt.rn.f32.s32 	%f102, %r790;
	add.f32 	%f103, %f97, %f102;
	ld.local.u32 	%r791, [%rd1+16];
	cvt.rn.f32.s32 	%f104, %r791;
	add.f32 	%f105, %f99, %f104;
	ld.local.u32 	%r792, [%rd2+16];
	cvt.rn.f32.s32 	%f106, %r792;
	add.f32 	%f107, %f101, %f106;
	ld.local.u32 	%r793, [%rd3+16];
	cvt.rn.f32.s32 	%f108, %r793;
	add.f32 	%f109, %f103, %f108;
	ld.local.u32 	%r794, [%rd1+20];
	cvt.rn.f32.s32 	%f110, %r794;
	add.f32 	%f111, %f105, %f110;
	ld.local.u32 	%r795, [%rd2+20];
	cvt.rn.f32.s32 	%f112, %r795;
	add.f32 	%f113, %f107, %f112;
	ld.local.u32 	%r796, [%rd3+20];
	cvt.rn.f32.s32 	%f114, %r796;
	add.f32 	%f115, %f109, %f114;
	ld.local.u32 	%r797, [%rd1+24];
	cvt.rn.f32.s32 	%f116, %r797;
	add.f32 	%f117, %f111, %f116;
	ld.local.u32 	%r798, [%rd2+24];
	cvt.rn.f32.s32 	%f118, %r798;
	add.f32 	%f119, %f113, %f118;
	ld.local.u32 	%r799, [%rd3+24];
	cvt.rn.f32.s32 	%f120, %r799;
	add.f32 	%f121, %f115, %f120;
	ld.local.u32 	%r800, [%rd1+28];
	cvt.rn.f32.s32 	%f122, %r800;
	add.f32 	%f123, %f117, %f122;
	ld.local.u32 	%r801, [%rd2+28];
	cvt.rn.f32.s32 	%f124, %r801;
	add.f32 	%f125, %f119, %f124;
	ld.local.u32 	%r802, [%rd3+28];
	cvt.rn.f32.s32 	%f126, %r802;
	add.f32 	%f127, %f121, %f126;
	ld.local.u32 	%r803, [%rd1+32];
	cvt.rn.f32.s32 	%f128, %r803;
	add.f32 	%f129, %f123, %f128;
	ld.local.u32 	%r804, [%rd2+32];
	cvt.rn.f32.s32 	%f130, %r804;
	add.f32 	%f131, %f125, %f130;
	ld.local.u32 	%r805, [%rd3+32];
	cvt.rn.f32.s32 	%f132, %r805;
	add.f32 	%f133, %f127, %f132;
	ld.local.u32 	%r806, [%rd1+36];
	cvt.rn.f32.s32 	%f134, %r806;
	add.f32 	%f135, %f129, %f134;
	ld.local.u32 	%r807, [%rd2+36];
	cvt.rn.f32.s32 	%f136, %r807;
	add.f32 	%f137, %f131, %f136;
	ld.local.u32 	%r808, [%rd3+36];
	cvt.rn.f32.s32 	%f138, %r808;
	add.f32 	%f139, %f133, %f138;
	ld.local.u32 	%r809, [%rd1+40];
	cvt.rn.f32.s32 	%f140, %r809;
	add.f32 	%f141, %f135, %f140;
	ld.local.u32 	%r810, [%rd2+40];
	cvt.rn.f32.s32 	%f142, %r810;
	add.f32 	%f143, %f137, %f142;
	ld.local.u32 	%r811, [%rd3+40];
	cvt.rn.f32.s32 	%f144, %r811;
	add.f32 	%f145, %f139, %f144;
	ld.local.u32 	%r812, [%rd1+44];
	cvt.rn.f32.s32 	%f146, %r812;
	add.f32 	%f147, %f141, %f146;
	ld.local.u32 	%r813, [%rd2+44];
	cvt.rn.f32.s32 	%f148, %r813;
	add.f32 	%f149, %f143, %f148;
	ld.local.u32 	%r814, [%rd3+44];
	cvt.rn.f32.s32 	%f150, %r814;
	add.f32 	%f151, %f145, %f150;
	ld.local.u32 	%r815, [%rd1+48];
	cvt.rn.f32.s32 	%f152, %r815;
	add.f32 	%f153, %f147, %f152;
	ld.local.u32 	%r816, [%rd2+48];
	cvt.rn.f32.s32 	%f154, %r816;
	add.f32 	%f155, %f149, %f154;
	ld.local.u32 	%r817, [%rd3+48];
	cvt.rn.f32.s32 	%f156, %r817;
	add.f32 	%f157, %f151, %f156;
	ld.local.u32 	%r818, [%rd1+52];
	cvt.rn.f32.s32 	%f158, %r818;
	add.f32 	%f159, %f153, %f158;
	ld.local.u32 	%r819, [%rd2+52];
	cvt.rn.f32.s32 	%f160, %r819;
	add.f32 	%f161, %f155, %f160;
	ld.local.u32 	%r820, [%rd3+52];
	cvt.rn.f32.s32 	%f162, %r820;
	add.f32 	%f163, %f157, %f162;
	ld.local.u32 	%r821, [%rd1+56];
	cvt.rn.f32.s32 	%f164, %r821;
	add.f32 	%f165, %f159, %f164;
	ld.local.u32 	%r822, [%rd2+56];
	cvt.rn.f32.s32 	%f166, %r822;
	add.f32 	%f167, %f161, %f166;
	ld.local.u32 	%r823, [%rd3+56];
	cvt.rn.f32.s32 	%f168, %r823;
	add.f32 	%f169, %f163, %f168;
	ld.local.u32 	%r824, [%rd1+60];
	cvt.rn.f32.s32 	%f170, %r824;
	add.f32 	%f171, %f165, %f170;
	ld.local.u32 	%r825, [%rd2+60];
	cvt.rn.f32.s32 	%f172, %r825;
	add.f32 	%f173, %f167, %f172;
	ld.local.u32 	%r826, [%rd3+60];
	cvt.rn.f32.s32 	%f174, %r826;
	add.f32 	%f175, %f169, %f174;
	ld.local.u32 	%r827, [%rd1+64];
	cvt.rn.f32.s32 	%f176, %r827;
	add.f32 	%f177, %f171, %f176;
	ld.local.u32 	%r828, [%rd2+64];
	cvt.rn.f32.s32 	%f178, %r828;
	add.f32 	%f179, %f173, %f178;
	ld.local.u32 	%r829, [%rd3+64];
	cvt.rn.f32.s32 	%f180, %r829;
	add.f32 	%f181, %f175, %f180;
	ld.local.u32 	%r830, [%rd1+68];
	cvt.rn.f32.s32 	%f182, %r830;
	add.f32 	%f183, %f177, %f182;
	ld.local.u32 	%r831, [%rd2+68];
	cvt.rn.f32.s32 	%f184, %r831;
	add.f32 	%f185, %f179, %f184;
	ld.local.u32 	%r832, [%rd3+68];
	cvt.rn.f32.s32 	%f186, %r832;
	add.f32 	%f187, %f181, %f186;
	ld.local.u32 	%r833, [%rd1+72];
	cvt.rn.f32.s32 	%f188, %r833;
	add.f32 	%f189, %f183, %f188;
	ld.local.u32 	%r834, [%rd2+72];
	cvt.rn.f32.s32 	%f190, %r834;
	add.f32 	%f191, %f185, %f190;
	ld.local.u32 	%r835, [%rd3+72];
	cvt.rn.f32.s32 	%f192, %r835;
	add.f32 	%f193, %f187, %f192;
	ld.local.u32 	%r836, [%rd1+76];
	cvt.rn.f32.s32 	%f194, %r836;
	add.f32 	%f195, %f189, %f194;
	ld.local.u32 	%r837, [%rd2+76];
	cvt.rn.f32.s32 	%f196, %r837;
	add.f32 	%f197, %f191, %f196;
	ld.local.u32 	%r838, [%rd3+76];
	cvt.rn.f32.s32 	%f198, %r838;
	add.f32 	%f199, %f193, %f198;
	ld.local.u32 	%r839, [%rd1+80];
	cvt.rn.f32.s32 	%f200, %r839;
	add.f32 	%f470, %f195, %f200;
	ld.local.u32 	%r840, [%rd2+80];
	cvt.rn.f32.s32 	%f201, %r840;
	add.f32 	%f469, %f197, %f201;
	ld.local.u32 	%r841, [%rd3+80];
	cvt.rn.f32.s32 	%f202, %r841;
	add.f32 	%f468, %f199, %f202;
$L__BB0_219:
	mul.lo.s32 	%r842, %r1086, -858993459;
	shf.l.wrap.b32 	%r843, %r842, %r842, 31;
	setp.gt.u32 	%p117, %r843, 429496729;
	@%p117 bra 	$L__BB0_221;
	ld.param.u64 	%rd117, [_Z14cudarandomwalkP7PolymerP17curandStateXORWOWm_param_0];
	ld.local.u32 	%r844, [%rd1+80];
	ld.local.u32 	%r845, [%rd1];
	sub.s32 	%r846, %r844, %r845;
	mul.lo.s32 	%r847, %r846, %r846;
	ld.local.u32 	%r848, [%rd2+80];
	ld.local.u32 	%r849, [%rd2];
	sub.s32 	%r850, %r848, %r849;
	mad.lo.s32 	%r851, %r850, %r850, %r847;
	ld.local.u32 	%r852, [%rd3+80];
	ld.local.u32 	%r853, [%rd3];
	sub.s32 	%r854, %r852, %r853;
	mad.lo.s32 	%r855, %r854, %r854, %r851;
	cvt.rn.f32.u32 	%f203, %r855;
	sqrt.rn.f32 	%f204, %f203;
	cvt.rn.f32.s32 	%f205, %r845;
	cvt.rn.f32.s32 	%f206, %r849;
	cvt.rn.f32.s32 	%f207, %r853;
	ld.local.u32 	%r856, [%rd1+4];
	cvt.rn.f32.s32 	%f208, %r856;
	add.f32 	%f209, %f205, %f208;
	ld.local.u32 	%r857, [%rd2+4];
	cvt.rn.f32.s32 	%f210, %r857;
	add.f32 	%f211, %f206, %f210;
	ld.local.u32 	%r858, [%rd3+4];
	cvt.rn.f32.s32 	%f212, %r858;
	add.f32 	%f213, %f207, %f212;
	ld.local.u32 	%r859, [%rd1+8];
	cvt.rn.f32.s32 	%f214, %r859;
	add.f32 	%f215, %f209, %f214;
	ld.local.u32 	%r860, [%rd2+8];
	cvt.rn.f32.s32 	%f216, %r860;
	add.f32 	%f217, %f211, %f216;
	ld.local.u32 	%r861, [%rd3+8];
	cvt.rn.f32.s32 	%f218, %r861;
	add.f32 	%f219, %f213, %f218;
	ld.local.u32 	%r862, [%rd1+12];
	cvt.rn.f32.s32 	%f220, %r862;
	add.f32 	%f221, %f215, %f220;
	ld.local.u32 	%r863, [%rd2+12];
	cvt.rn.f32.s32 	%f222, %r863;
	add.f32 	%f223, %f217, %f222;
	ld.local.u32 	%r864, [%rd3+12];
	cvt.rn.f32.s32 	%f224, %r864;
	add.f32 	%f225, %f219, %f224;
	ld.local.u32 	%r865, [%rd1+16];
	cvt.rn.f32.s32 	%f226, %r865;
	add.f32 	%f227, %f221, %f226;
	ld.local.u32 	%r866, [%rd2+16];
	cvt.rn.f32.s32 	%f228, %r866;
	add.f32 	%f229, %f223, %f228;
	ld.local.u32 	%r867, [%rd3+16];
	cvt.rn.f32.s32 	%f230, %r867;
	add.f32 	%f231, %f225, %f230;
	ld.local.u32 	%r868, [%rd1+20];
	cvt.rn.f32.s32 	%f232, %r868;
	add.f32 	%f233, %f227, %f232;
	ld.local.u32 	%r869, [%rd2+20];
	cvt.rn.f32.s32 	%f234, %r869;
	add.f32 	%f235, %f229, %f234;
	ld.local.u32 	%r870, [%rd3+20];
	cvt.rn.f32.s32 	%f236, %r870;
	add.f32 	%f237, %f231, %f236;
	ld.local.u32 	%r871, [%rd1+24];
	cvt.rn.f32.s32 	%f238, %r871;
	add.f32 	%f239, %f233, %f238;
	ld.local.u32 	%r872, [%rd2+24];
	cvt.rn.f32.s32 	%f240, %r872;
	add.f32 	%f241, %f235, %f240;
	ld.local.u32 	%r873, [%rd3+24];
	cvt.rn.f32.s32 	%f242, %r873;
	add.f32 	%f243, %f237, %f242;
	ld.local.u32 	%r874, [%rd1+28];
	cvt.rn.f32.s32 	%f244, %r874;
	add.f32 	%f245, %f239, %f244;
	ld.local.u32 	%r875, [%rd2+28];
	cvt.rn.f32.s32 	%f246, %r875;
	add.f32 	%f247, %f241, %f246;
	ld.local.u32 	%r876, [%rd3+28];
	cvt.rn.f32.s32 	%f248, %r876;
	add.f32 	%f249, %f243, %f248;
	ld.local.u32 	%r877, [%rd1+32];
	cvt.rn.f32.s32 	%f250, %r877;
	add.f32 	%f251, %f245, %f250;
	ld.local.u32 	%r878, [%rd2+32];
	cvt.rn.f32.s32 	%f252, %r878;
	add.f32 	%f253, %f247, %f252;
	ld.local.u32 	%r879, [%rd3+32];
	cvt.rn.f32.s32 	%f254, %r879;
	add.f32 	%f255, %f249, %f254;
	ld.local.u32 	%r880, [%rd1+36];
	cvt.rn.f32.s32 	%f256, %r880;
	add.f32 	%f257, %f251, %f256;
	ld.local.u32 	%r881, [%rd2+36];
	cvt.rn.f32.s32 	%f258, %r881;
	add.f32 	%f259, %f253, %f258;
	ld.local.u32 	%r882, [%rd3+36];
	cvt.rn.f32.s32 	%f260, %r882;
	add.f32 	%f261, %f255, %f260;
	ld.local.u32 	%r883, [%rd1+40];
	cvt.rn.f32.s32 	%f262, %r883;
	add.f32 	%f263, %f257, %f262;
	ld.local.u32 	%r884, [%rd2+40];
	cvt.rn.f32.s32 	%f264, %r884;
	add.f32 	%f265, %f259, %f264;
	ld.local.u32 	%r885, [%rd3+40];
	cvt.rn.f32.s32 	%f266, %r885;
	add.f32 	%f267, %f261, %f266;
	ld.local.u32 	%r886, [%rd1+44];
	cvt.rn.f32.s32 	%f268, %r886;
	add.f32 	%f269, %f263, %f268;
	ld.local.u32 	%r887, [%rd2+44];
	cvt.rn.f32.s32 	%f270, %r887;
	add.f32 	%f271, %f265, %f270;
	ld.local.u32 	%r888, [%rd3+44];
	cvt.rn.f32.s32 	%f272, %r888;
	add.f32 	%f273, %f267, %f272;
	ld.local.u32 	%r889, [%rd1+48];
	cvt.rn.f32.s32 	%f274, %r889;
	add.f32 	%f275, %f269, %f274;
	ld.local.u32 	%r890, [%rd2+48];
	cvt.rn.f32.s32 	%f276, %r890;
	add.f32 	%f277, %f271, %f276;
	ld.local.u32 	%r891, [%rd3+48];
	cvt.rn.f32.s32 	%f278, %r891;
	add.f32 	%f279, %f273, %f278;
	ld.local.u32 	%r892, [%rd1+52];
	cvt.rn.f32.s32 	%f280, %r892;
	add.f32 	%f281, %f275, %f280;
	ld.local.u32 	%r893, [%rd2+52];
	cvt.rn.f32.s32 	%f282, %r893;
	add.f32 	%f283, %f277, %f282;
	ld.local.u32 	%r894, [%rd3+52];
	cvt.rn.f32.s32 	%f284, %r894;
	add.f32 	%f285, %f279, %f284;
	ld.local.u32 	%r895, [%rd1+56];
	cvt.rn.f32.s32 	%f286, %r895;
	add.f32 	%f287, %f281, %f286;
	ld.local.u32 	%r896, [%rd2+56];
	cvt.rn.f32.s32 	%f288, %r896;
	add.f32 	%f289, %f283, %f288;
	ld.local.u32 	%r897, [%rd3+56];
	cvt.rn.f32.s32 	%f290, %r897;
	add.f32 	%f291, %f285, %f290;
	ld.local.u32 	%r898, [%rd1+60];
	cvt.rn.f32.s32 	%f292, %r898;
	add.f32 	%f293, %f287, %f292;
	ld.local.u32 	%r899, [%rd2+60];
	cvt.rn.f32.s32 	%f294, %r899;
	add.f32 	%f295, %f289, %f294;
	ld.local.u32 	%r900, [%rd3+60];
	cvt.rn.f32.s32 	%f296, %r900;
	add.f32 	%f297, %f291, %f296;
	ld.local.u32 	%r901, [%rd1+64];
	cvt.rn.f32.s32 	%f298, %r901;
	add.f32 	%f299, %f293, %f298;
	ld.local.u32 	%r902, [%rd2+64];
	cvt.rn.f32.s32 	%f300, %r902;
	add.f32 	%f301, %f295, %f300;
	ld.local.u32 	%r903, [%rd3+64];
	cvt.rn.f32.s32 	%f302, %r903;
	add.f32 	%f303, %f297, %f302;
	ld.local.u32 	%r904, [%rd1+68];
	cvt.rn.f32.s32 	%f304, %r904;
	add.f32 	%f305, %f299, %f304;
	ld.local.u32 	%r905, [%rd2+68];
	cvt.rn.f32.s32 	%f306, %r905;
	add.f32 	%f307, %f301, %f306;
	ld.local.u32 	%r906, [%rd3+68];
	cvt.rn.f32.s32 	%f308, %r906;
	add.f32 	%f309, %f303, %f308;
	ld.local.u32 	%r907, [%rd1+72];
	cvt.rn.f32.s32 	%f310, %r907;
	add.f32 	%f311, %f305, %f310;
	ld.local.u32 	%r908, [%rd2+72];
	cvt.rn.f32.s32 	%f312, %r908;
	add.f32 	%f313, %f307, %f312;
	ld.local.u32 	%r909, [%rd3+72];
	cvt.rn.f32.s32 	%f314, %r909;
	add.f32 	%f315, %f309, %f314;
	ld.local.u32 	%r910, [%rd1+76];
	cvt.rn.f32.s32 	%f316, %r910;
	add.f32 	%f317, %f311, %f316;
	ld.local.u32 	%r911, [%rd2+76];
	cvt.rn.f32.s32 	%f318, %r911;
	add.f32 	%f319, %f313, %f318;
	ld.local.u32 	%r912, [%rd3+76];
	cvt.rn.f32.s32 	%f320, %r912;
	add.f32 	%f321, %f315, %f320;
	cvt.rn.f32.s32 	%f322, %r844;
	add.f32 	%f323, %f317, %f322;
	cvt.rn.f32.s32 	%f324, %r848;
	add.f32 	%f325, %f319, %f324;
	cvt.rn.f32.s32 	%f326, %r852;
	add.f32 	%f327, %f321, %f326;
	div.rn.f32 	%f328, %f323, 0f41A80000;
	div.rn.f32 	%f329, %f325, 0f41A80000;
	div.rn.f32 	%f330, %f327, 0f41A80000;
	sub.f32 	%f331, %f205, %f328;
	fma.rn.f32 	%f332, %f331, %f331, 0f00000000;
	sub.f32 	%f333, %f206, %f329;
	fma.rn.f32 	%f334, %f333, %f333, %f332;
	sub.f32 	%f335, %f207, %f330;
	fma.rn.f32 	%f336, %f335, %f335, %f334;
	sub.f32 	%f337, %f208, %f328;
	fma.rn.f32 	%f338, %f337, %f337, %f336;
	sub.f32 	%f339, %f210, %f329;
	fma.rn.f32 	%f340, %f339, %f339, %f338;
	sub.f32 	%f341, %f212, %f330;
	fma.rn.f32 	%f342, %f341, %f341, %f340;
	sub.f32 	%f343, %f214, %f328;
	fma.rn.f32 	%f344, %f343, %f343, %f342;
	sub.f32 	%f345, %f216, %f329;
	fma.rn.f32 	%f346, %f345, %f345, %f344;
	sub.f32 	%f347, %f218, %f330;
	fma.rn.f32 	%f348, %f347, %f347, %f346;
	sub.f32 	%f349, %f220, %f328;
	fma.rn.f32 	%f350, %f349, %f349, %f348;
	sub.f32 	%f351, %f222, %f329;
	fma.rn.f32 	%f352, %f351, %f351, %f350;
	sub.f32 	%f353, %f224, %f330;
	fma.rn.f32 	%f354, %f353, %f353, %f352;
	sub.f32 	%f355, %f226, %f328;
	fma.rn.f32 	%f356, %f355, %f355, %f354;
	sub.f32 	%f357, %f228, %f329;
	fma.rn.f32 	%f358, %f357, %f357, %f356;
	sub.f32 	%f359, %f230, %f330;
	fma.rn.f32 	%f360, %f359, %f359, %f358;
	sub.f32 	%f361, %f232, %f328;
	fma.rn.f32 	%f362, %f361, %f361, %f360;
	sub.f32 	%f363, %f234, %f329;
	fma.rn.f32 	%f364, %f363, %f363, %f362;
	sub.f32 	%f365, %f236, %f330;
	fma.rn.f32 	%f366, %f365, %f365, %f364;
	sub.f32 	%f367, %f238, %f328;
	fma.rn.f32 	%f368, %f367, %f367, %f366;
	sub.f32 	%f369, %f240, %f329;
	fma.rn.f32 	%f370, %f369, %f369, %f368;
	sub.f32 	%f371, %f242, %f330;
	fma.rn.f32 	%f372, %f371, %f371, %f370;
	sub.f32 	%f373, %f244, %f328;
	fma.rn.f32 	%f374, %f373, %f373, %f372;
	sub.f32 	%f375, %f246, %f329;
	fma.rn.f32 	%f376, %f375, %f375, %f374;
	sub.f32 	%f377, %f248, %f330;
	fma.rn.f32 	%f378, %f377, %f377, %f376;
	sub.f32 	%f379, %f250, %f328;
	fma.rn.f32 	%f380, %f379, %f379, %f378;
	sub.f32 	%f381, %f252, %f329;
	fma.rn.f32 	%f382, %f381, %f381, %f380;
	sub.f32 	%f383, %f254, %f330;
	fma.rn.f32 	%f384, %f383, %f383, %f382;
	sub.f32 	%f385, %f256, %f328;
	fma.rn.f32 	%f386, %f385, %f385, %f384;
	sub.f32 	%f387, %f258, %f329;
	fma.rn.f32 	%f388, %f387, %f387, %f386;
	sub.f32 	%f389, %f260, %f330;
	fma.rn.f32 	%f390, %f389, %f389, %f388;
	sub.f32 	%f391, %f262, %f328;
	fma.rn.f32 	%f392, %f391, %f391, %f390;
	sub.f32 	%f393, %f264, %f329;
	fma.rn.f32 	%f394, %f393, %f393, %f392;
	sub.f32 	%f395, %f266, %f330;
	fma.rn.f32 	%f396, %f395, %f395, %f394;
	sub.f32 	%f397, %f268, %f328;
	fma.rn.f32 	%f398, %f397, %f397, %f396;
	sub.f32 	%f399, %f270, %f329;
	fma.rn.f32 	%f400, %f399, %f399, %f398;
	sub.f32 	%f401, %f272, %f330;
	fma.rn.f32 	%f402, %f401, %f401, %f400;
	sub.f32 	%f403, %f274, %f328;
	fma.rn.f32 	%f404, %f403, %f403, %f402;
	sub.f32 	%f405, %f276, %f329;
	fma.rn.f32 	%f406, %f405, %f405, %f404;
	sub.f32 	%f407, %f278, %f330;
	fma.rn.f32 	%f408, %f407, %f407, %f406;
	sub.f32 	%f409, %f280, %f328;
	fma.rn.f32 	%f410, %f409, %f409, %f408;
	sub.f32 	%f411, %f282, %f329;
	fma.rn.f32 	%f412, %f411, %f411, %f410;
	sub.f32 	%f413, %f284, %f330;
	fma.rn.f32 	%f414, %f413, %f413, %f412;
	sub.f32 	%f415, %f286, %f328;
	fma.rn.f32 	%f416, %f415, %f415, %f414;
	sub.f32 	%f417, %f288, %f329;
	fma.rn.f32 	%f418, %f417, %f417, %f416;
	sub.f32 	%f419, %f290, %f330;
	fma.rn.f32 	%f420, %f419, %f419, %f418;
	sub.f32 	%f421, %f292, %f328;
	fma.rn.f32 	%f422, %f421, %f421, %f420;
	sub.f32 	%f423, %f294, %f329;
	fma.rn.f32 	%f424, %f423, %f423, %f422;
	sub.f32 	%f425, %f296, %f330;
	fma.rn.f32 	%f426, %f425, %f425, %f424;
	sub.f32 	%f427, %f298, %f328;
	fma.rn.f32 	%f428, %f427, %f427, %f426;
	sub.f32 	%f429, %f300, %f329;
	fma.rn.f32 	%f430, %f429, %f429, %f428;
	sub.f32 	%f431, %f302, %f330;
	fma.rn.f32 	%f432, %f431, %f431, %f430;
	sub.f32 	%f433, %f304, %f328;
	fma.rn.f32 	%f434, %f433, %f433, %f432;
	sub.f32 	%f435, %f306, %f329;
	fma.rn.f32 	%f436, %f435, %f435, %f434;
	sub.f32 	%f437, %f308, %f330;
	fma.rn.f32 	%f438, %f437, %f437, %f436;
	sub.f32 	%f439, %f310, %f328;
	fma.rn.f32 	%f440, %f439, %f439, %f438;
	sub.f32 	%f441, %f312, %f329;
	fma.rn.f32 	%f442, %f441, %f441, %f440;
	sub.f32 	%f443, %f314, %f330;
	fma.rn.f32 	%f444, %f443, %f443, %f442;
	sub.f32 	%f445, %f316, %f328;
	fma.rn.f32 	%f446, %f445, %f445, %f444;
	sub.f32 	%f447, %f318, %f329;
	fma.rn.f32 	%f448, %f447, %f447, %f446;
	sub.f32 	%f449, %f320, %f330;
	fma.rn.f32 	%f450, %f449, %f449, %f448;
	sub.f32 	%f451, %f322, %f328;
	fma.rn.f32 	%f452, %f451, %f451, %f450;
	sub.f32 	%f453, %f324, %f329;
	fma.rn.f32 	%f454, %f453, %f453, %f452;
	sub.f32 	%f455, %f326, %f330;
	fma.rn.f32 	%f456, %f455, %f455, %f454;
	div.rn.f32 	%f457, %f456, 0f41A80000;
	sqrt.rn.f32 	%f458, %f457;
	div.rn.f32 	%f459, %f470, 0f41A80000;
	sub.f32 	%f460, %f328, %f459;
	div.rn.f32 	%f461, %f469, 0f41A80000;
	sub.f32 	%f462, %f329, %f461;
	div.rn.f32 	%f463, %f468, 0f41A80000;
	sub.f32 	%f464, %f330, %f463;
	mul.f32 	%f465, %f462, %f462;
	fma.rn.f32 	%f466, %f460, %f460, %f465;
	fma.rn.f32 	%f467, %f464, %f464, %f466;
	cvta.to.global.u64 	%rd112, %rd117;
	mov.u32 	%r913, %ntid.x;
	mov.u32 	%r914, %ctaid.x;
	mov.u32 	%r915, %tid.x;
	mad.lo.s32 	%r916, %r913, %r914, %r915;
	mul.wide.s32 	%rd113, %r916, 90120;
	add.s64 	%rd114, %rd112, %rd113;
	mul.wide.s32 	%rd115, %r1087, 4;
	add.s64 	%rd116, %rd114, %rd115;
	st.global.f32 	[%rd116], %f204;
	st.global.f32 	[%rd116+30040], %f467;
	st.global.f32 	[%rd116+60080], %f458;
	add.s32 	%r1087, %r1087, 1;
$L__BB0_221:
	add.s32 	%r1086, %r1086, 1;
	setp.ne.s32 	%p118, %r1086, 75001;
	@%p118 bra 	$L__BB0_170;
$L__BB0_222:
	ret;

}
	// .globl	_ZN3cub18CUB_300001_SM_10006detail11EmptyKernelIvEEvv
.visible .entry _ZN3cub18CUB_300001_SM_10006detail11EmptyKernelIvEEvv()
{


	ret;

}


// ===== COMPILED SASS (sm_100) =====

	.target	sm_100

	.elftype	@"ET_EXEC"


//--------------------- .note.nv.tkinfo           --------------------------
	.section	.note.nv.tkinfo,"",@"SHT_NOTE"
	.sectionflags	@"SHF_NOTE_NV_TKINFO"
	.tkinfo
        /*0018*/ 	.word	0x00000002
        /*0030*/ 	.string	""
        /*0030*/ 	.string	"ptxas"
        /*0030*/ 	.string	"Cuda compilation tools, release 13.0, V13.0.88"
        /*0030*/ 	.string	"Build cuda_13.0.r13.0/compiler.36424714_0"
        /*0030*/ 	.string	"-arch sm_100 -m 64 "



//--------------------- .note.nv.cuinfo           --------------------------
	.section	.note.nv.cuinfo,"",@"SHT_NOTE"
	.sectionflags	@"SHF_NOTE_NV_CUINFO"
        /*0018*/ 	.short	0x0002
        /*001a*/ 	.short	0x0064
        /*001c*/ 	.short	0x0082
	.zero		2


//--------------------- .nv.info                  --------------------------
	.section	.nv.info,"",@"SHT_CUDA_INFO"
	.align	4


	//----- nvinfo : EIATTR_REGCOUNT
	.align		4
        /*0000*/ 	.byte	0x04, 0x2f
        /*0002*/ 	.short	(.L_53 - .L_52)
	.align		4
.L_52:
        /*0004*/ 	.word	index@(_Z14cudarandomwalkP7PolymerP17curandStateXORWOWm)
        /*0008*/ 	.word	0x00000056


	//----- nvinfo : EIATTR_FRAME_SIZE
	.align		4
.L_53:
        /*000c*/ 	.byte	0x04, 0x11
        /*000e*/ 	.short	(.L_55 - .L_54)
	.align		4
.L_54:
        /*0010*/ 	.word	index@($__internal_1_$__cuda_sm3x_div_rn_noftz_f32_slowpath)
        /*0014*/ 	.word	0x00000100


	//----- nvinfo : EIATTR_FRAME_SIZE
	.align		4
.L_55:
        /*0018*/ 	.byte	0x04, 0x11
        /*001a*/ 	.short	(.L_57 - .L_56)
	.align		4
.L_56:
        /*001c*/ 	.word	index@($__internal_0_$__cuda_sm20_sqrt_rn_f32_slowpath)
        /*0020*/ 	.word	0x00000100


	//----- nvinfo : EIATTR_FRAME_SIZE
	.align		4
.L_57:
        /*0024*/ 	.byte	0x04, 0x11
        /*0026*/ 	.short	(.L_59 - .L_58)
	.align		4
.L_58:
        /*0028*/ 	.word	index@(_Z14cudarandomwalkP7PolymerP17curandStateXORWOWm)
        /*002c*/ 	.word	0x00000100


	//----- nvinfo : EIATTR_REGCOUNT
	.align		4
.L_59:
        /*0030*/ 	.byte	0x04, 0x2f
        /*0032*/ 	.short	(.L_61 - .L_60)
	.align		4
.L_60:
        /*0034*/ 	.word	index@(_ZN3cub18CUB_300001_SM_10006detail11EmptyKernelIvEEvv)
        /*0038*/ 	.word	0x00000004


	//----- nvinfo : EIATTR_FRAME_SIZE
	.align		4
.L_61:
        /*003c*/ 	.byte	0x04, 0x11
        /*003e*/ 	.short	(.L_63 - .L_62)
	.align		4
.L_62:
        /*0040*/ 	.word	index@(_ZN3cub18CUB_300001_SM_10006detail11EmptyKernelIvEEvv)
        /*0044*/ 	.word	0x00000000


	//----- nvinfo : EIATTR_MIN_STACK_SIZE
	.align		4
.L_63:
        /*0048*/ 	.byte	0x04, 0x12
        /*004a*/ 	.short	(.L_65 - .L_64)
	.align		4
.L_64:
        /*004c*/ 	.word	index@(_ZN3cub18CUB_300001_SM_10006detail11EmptyKernelIvEEvv)
        /*0050*/ 	.word	0x00000000


	//----- nvinfo : EIATTR_MIN_STACK_SIZE
	.align		4
.L_65:
        /*0054*/ 	.byte	0x04, 0x12
        /*0056*/ 	.short	(.L_67 - .L_66)
	.align		4
.L_66:
        /*0058*/ 	.word	index@(_Z14cudarandomwalkP7PolymerP17curandStateXORWOWm)
        /*005c*/ 	.word	0x00000100
.L_67:


//--------------------- .nv.compat                --------------------------
	.section	.nv.compat,"",@"SHT_CUDA_COMPAT_INFO"
	.align	4
        /*0000*/ 	.byte	0x02, 0x09, 0x00, 0x00, 0x02, 0x02, 0x01, 0x00, 0x02, 0x05, 0x05, 0x00, 0x03, 0x07, 0x01, 0x01
        /*0010*/ 	.byte	0x02, 0x03, 0x00, 0x00, 0x02, 0x06, 0x01, 0x00, 0x04, 0x0b, 0x08, 0x00, 0x01, 0x00, 0x00, 0x00
        /*0020*/ 	.byte	0x00, 0x00, 0x00, 0x00


//--------------------- .nv.info._ZN3cub18CUB_300001_SM_10006detail11EmptyKernelIvEEvv --------------------------
	.section	.nv.info._ZN3cub18CUB_300001_SM_10006detail11EmptyKernelIvEEvv,"",@"SHT_CUDA_INFO"
	.sectionflags	@""
	.align	4


	//----- nvinfo : EIATTR_CUDA_API_VERSION
	.align		4
        /*0000*/ 	.byte	0x04, 0x37
        /*0002*/ 	.short	(.L_69 - .L_68)
.L_68:
        /*0004*/ 	.word	0x00000082


	//----- nvinfo : EIATTR_SPARSE_MMA_MASK
	.align		4
.L_69:
        /*0008*/ 	.byte	0x03, 0x50
        /*000a*/ 	.short	0x0000


	//----- nvinfo : EIATTR_MAXREG_COUNT
	.align		4
        /*000c*/ 	.byte	0x03, 0x1b
        /*000e*/ 	.short	0x00ff


	//----- nvinfo : EIATTR_MERCURY_ISA_VERSION
	.align		4
        /*0010*/ 	.byte	0x03, 0x5f
        /*0012*/ 	.short	0x0101


	//----- nvinfo : EIATTR_VRC_CTA_INIT_COUNT
	.align		4
        /*0014*/ 	.byte	0x02, 0x4a
	.zero		1
	.zero		1


	//----- nvinfo : EIATTR_EXIT_INSTR_OFFSETS
	.align		4
        /*0018*/ 	.byte	0x04, 0x1c
        /*001a*/ 	.short	(.L_71 - .L_70)


	//   ....[0]....
.L_70:
        /*001c*/ 	.word	0x00000010


	//----- nvinfo : EIATTR_SW_WAR
	.align		4
.L_71:
        /*0020*/ 	.byte	0x04, 0x36
        /*0022*/ 	.short	(.L_73 - .L_72)
.L_72:
        /*0024*/ 	.word	0x00000008
.L_73:


//--------------------- .nv.info._Z14cudarandomwalkP7PolymerP17curandStateXORWOWm --------------------------
	.section	.nv.info._Z14cudarandomwalkP7PolymerP17curandStateXORWOWm,"",@"SHT_CUDA_INFO"
	.sectionflags	@""
	.align	4


	//----- nvinfo : EIATTR_CUDA_API_VERSION
	.align		4
        /*0000*/ 	.byte	0x04, 0x37
        /*0002*/ 	.short	(.L_75 - .L_74)
.L_74:
        /*0004*/ 	.word	0x00000082


	//----- nvinfo : EIATTR_KPARAM_INFO
	.align		4
.L_75:
        /*0008*/ 	.byte	0x04, 0x17
        /*000a*/ 	.short	(.L_77 - .L_76)
.L_76:
        /*000c*/ 	.word	0x00000000
        /*0010*/ 	.short	0x0002
        /*0012*/ 	.short	0x0010
        /*0014*/ 	.byte	0x00, 0xf0, 0x21, 0x00


	//----- nvinfo : EIATTR_KPARAM_INFO
	.align		4
.L_77:
        /*0018*/ 	.byte	0x04, 0x17
        /*001a*/ 	.short	(.L_79 - .L_78)
.L_78:
        /*001c*/ 	.word	0x00000000
        /*0020*/ 	.short	0x0001
        /*0022*/ 	.short	0x0008
        /*0024*/ 	.byte	0x00, 0xf5, 0x21, 0x00


	//----- nvinfo : EIATTR_KPARAM_INFO
	.align		4
.L_79:
        /*0028*/ 	.byte	0x04, 0x17
        /*002a*/ 	.short	(.L_81 - .L_80)
.L_80:
        /*002c*/ 	.word	0x00000000
        /*0030*/ 	.short	0x0000
        /*0032*/ 	.short	0x0000
        /*0034*/ 	.byte	0x00, 0xf5, 0x21, 0x00


	//----- nvinfo : EIATTR_SPARSE_MMA_MASK
	.align		4
.L_81:
        /*0038*/ 	.byte	0x03, 0x50
        /*003a*/ 	.short	0x0000


	//----- nvinfo : EIATTR_MAXREG_COUNT
	.align		4
        /*003c*/ 	.byte	0x03, 0x1b
        /*003e*/ 	.short	0x00ff


	//----- nvinfo : EIATTR_MERCURY_ISA_VERSION
	.align		4
        /*0040*/ 	.byte	0x03, 0x5f
        /*0042*/ 	.short	0x0101


	//----- nvinfo : EIATTR_VRC_CTA_INIT_COUNT
	.align		4
        /*0044*/ 	.byte	0x02, 0x4a
	.zero		1
	.zero		1


	//----- nvinfo : EIATTR_EXIT_INSTR_OFFSETS
	.align		4
        /*0048*/ 	.byte	0x04, 0x1c
        /*004a*/ 	.short	(.L_83 - .L_82)


	//   ....[0]....
.L_82:
        /*004c*/ 	.word	0x00000080


	//   ....[1]....
        /*0050*/ 	.word	0x000070e0


	//----- nvinfo : EIATTR_INDIRECT_BRANCH_TARGETS
	.align		4
.L_83:
        /*0054*/ 	.byte	0x04, 0x34
        /*0056*/ 	.short	(.L_85 - .L_84)


	//   ....[0]....
.L_84:
        /*0058*/ 	.word	.L_x_137@srel
        /*005c*/ 	.short	0x0
        /*005e*/ 	.short	0x0
        /*0060*/ 	.word	0x4
        /*0064*/ 	.word	.L_x_138@srel
        /*0068*/ 	.word	.L_x_139@srel
        /*006c*/ 	.word	.L_x_140@srel
        /*0070*/ 	.word	.L_x_97@srel


	//   ....[1]....
        /* <DEDUP_REMOVED lines=8> */


	//   ....[2]....
        /* <DEDUP_REMOVED lines=8> */


	//   ....[3]....
        /* <DEDUP_REMOVED lines=8> */


	//   ....[4]....
        /* <DEDUP_REMOVED lines=8> */


	//   ....[5]....
        /* <DEDUP_REMOVED lines=8> */


	//----- nvinfo : EIATTR_CRS_STACK_SIZE
	.align		4
.L_85:
        /*0100*/ 	.byte	0x04, 0x1e
        /*0102*/ 	.short	(.L_87 - .L_86)
.L_86:
        /*0104*/ 	.word	0x00000000


	//----- nvinfo : EIATTR_CBANK_PARAM_SIZE
	.align		4
.L_87:
        /*0108*/ 	.byte	0x03, 0x19
        /*010a*/ 	.short	0x0018


	//----- nvinfo : EIATTR_PARAM_CBANK
	.align		4
        /*010c*/ 	.byte	0x04, 0x0a
        /*010e*/ 	.short	(.L_89 - .L_88)
	.align		4
.L_88:
        /*0110*/ 	.word	index@(.nv.constant0._Z14cudarandomwalkP7PolymerP17curandStateXORWOWm)
        /*0114*/ 	.short	0x0380
        /*0116*/ 	.short	0x0018


	//----- nvinfo : EIATTR_SW_WAR
	.align		4
.L_89:
        /*0118*/ 	.byte	0x04, 0x36
        /*011a*/ 	.short	(.L_91 - .L_90)
.L_90:
        /*011c*/ 	.word	0x00000008
.L_91:


//--------------------- .nv.callgraph             --------------------------
	.section	.nv.callgraph,"",@"SHT_CUDA_CALLGRAPH"
	.align	4
	.sectionentsize	8
	.align		4
        /*0000*/ 	.word	0x00000000
	.align		4
        /*0004*/ 	.word	0xffffffff
	.align		4
        /*0008*/ 	.word	0x00000000
	.align		4
        /*000c*/ 	.word	0xfffffffe
	.align		4
        /*0010*/ 	.word	0x00000000
	.align		4
        /*0014*/ 	.word	0xfffffffd
	.align		4
        /*0018*/ 	.word	0x00000000
	.align		4
        /*001c*/ 	.word	0xfffffffc


//--------------------- .nv.constant4             --------------------------
	.section	.nv.constant4,"a",@progbits
	.align	8
	.align		8
.nv.constant4:
        /*0000*/ 	.dword	precalc_xorwow_matrix
	.align		8
        /*0008*/ 	.dword	precalc_xorwow_offset_matrix
	.align		8
        /*0010*/ 	.dword	mrg32k3aM1
	.align		8
        /*0018*/ 	.dword	mrg32k3aM2
	.align		8
        /*0020*/ 	.dword	mrg32k3aM1SubSeq
	.align		8
        /*0028*/ 	.dword	mrg32k3aM2SubSeq
	.align		8
        /*0030*/ 	.dword	mrg32k3aM1Seq
	.align		8
        /*0038*/ 	.dword	mrg32k3aM2Seq
	.align		8
        /*0040*/ 	.dword	_ZN34_INTERNAL_4ee8bbac_4_k_cu_6e9334b34cuda3std3__45__cpo5beginE
	.align		8
        /*0048*/ 	.dword	_ZN34_INTERNAL_4ee8bbac_4_k_cu_6e9334b34cuda3std3__45__cpo3endE
	.align		8
        /*0050*/ 	.dword	_ZN34_INTERNAL_4ee8bbac_4_k_cu_6e9334b34cuda3std3__45__cpo6cbeginE
	.align		8
        /*0058*/ 	.dword	_ZN34_INTERNAL_4ee8bbac_4_k_cu_6e9334b34cuda3std3__45__cpo4cendE
	.align		8
        /*0060*/ 	.dword	_ZN34_INTERNAL_4ee8bbac_4_k_cu_6e9334b34cuda3std3__45__cpo6rbeginE
	.align		8
        /*0068*/ 	.dword	_ZN34_INTERNAL_4ee8bbac_4_k_cu_6e9334b34cuda3std3__45__cpo4rendE
	.align		8
        /*0070*/ 	.dword	_ZN34_INTERNAL_4ee8bbac_4_k_cu_6e9334b34cuda3std3__45__cpo7crbeginE
	.align		8
        /*0078*/ 	.dword	_ZN34_INTERNAL_4ee8bbac_4_k_cu_6e9334b34cuda3std3__45__cpo5crendE
	.align		8
        /*0080*/ 	.dword	_ZN34_INTERNAL_4ee8bbac_4_k_cu_6e9334b34cuda3std3__436_GLOBAL__N__4ee8bbac_4_k_cu_6e9334b36ignoreE
	.align		8
        /*0088*/ 	.dword	_ZN34_INTERNAL_4ee8bbac_4_k_cu_6e9334b34cuda3std3__419piecewise_constructE
	.align		8
        /*0090*/ 	.dword	_ZN34_INTERNAL_4ee8bbac_4_k_cu_6e9334b34cuda3std3__48in_placeE
	.align		8
        /*0098*/ 	.dword	_ZN34_INTERNAL_4ee8bbac_4_k_cu_6e9334b34cuda3std3__420unreachable_sentinelE
	.align		8
        /*00a0*/ 	.dword	_ZN34_INTERNAL_4ee8bbac_4_k_cu_6e9334b34cuda3std3__47nulloptE
	.align		8
        /*00a8*/ 	.dword	_ZN34_INTERNAL_4ee8bbac_4_k_cu_6e9334b34cuda3std3__48unexpectE
	.align		8
        /*00b0*/ 	.dword	_ZN34_INTERNAL_4ee8bbac_4_k_cu_6e9334b34cuda3std6ranges3__45__cpo4swapE
	.align		8
        /*00b8*/ 	.dword	_ZN34_INTERNAL_4ee8bbac_4_k_cu_6e9334b34cuda3std6ranges3__45__cpo9iter_moveE
	.align		8
        /*00c0*/ 	.dword	_ZN34_INTERNAL_4ee8bbac_4_k_cu_6e9334b34cuda3std6ranges3__45__cpo5beginE
	.align		8
        /*00c8*/ 	.dword	_ZN34_INTERNAL_4ee8bbac_4_k_cu_6e9334b34cuda3std6ranges3__45__cpo3endE
	.align		8
        /*00d0*/ 	.dword	_ZN34_INTERNAL_4ee8bbac_4_k_cu_6e9334b34cuda3std6ranges3__45__cpo6cbeginE
	.align		8
        /*00d8*/ 	.dword	_ZN34_INTERNAL_4ee8bbac_4_k_cu_6e9334b34cuda3std6ranges3__45__cpo4cendE
	.align		8
        /*00e0*/ 	.dword	_ZN34_INTERNAL_4ee8bbac_4_k_cu_6e9334b34cuda3std6ranges3__45__cpo7advanceE
	.align		8
        /*00e8*/ 	.dword	_ZN34_INTERNAL_4ee8bbac_4_k_cu_6e9334b34cuda3std6ranges3__45__cpo9iter_swapE
	.align		8
        /*00f0*/ 	.dword	_ZN34_INTERNAL_4ee8bbac_4_k_cu_6e9334b34cuda3std6ranges3__45__cpo4nextE
	.align		8
        /*00f8*/ 	.dword	_ZN34_INTERNAL_4ee8bbac_4_k_cu_6e9334b34cuda3std6ranges3__45__cpo4prevE
	.align		8
        /*0100*/ 	.dword	_ZN34_INTERNAL_4ee8bbac_4_k_cu_6e9334b34cuda3std6ranges3__45__cpo4dataE
	.align		8
        /*0108*/ 	.dword	_ZN34_INTERNAL_4ee8bbac_4_k_cu_6e9334b34cuda3std6ranges3__45__cpo5cdataE
	.align		8
        /*0110*/ 	.dword	_ZN34_INTERNAL_4ee8bbac_4_k_cu_6e9334b34cuda3std6ranges3__45__cpo4sizeE
	.align		8
        /*0118*/ 	.dword	_ZN34_INTERNAL_4ee8bbac_4_k_cu_6e9334b34cuda3std6ranges3__45__cpo5ssizeE
	.align		8
        /*0120*/ 	.dword	_ZN34_INTERNAL_4ee8bbac_4_k_cu_6e9334b34cuda3std6ranges3__45__cpo8distanceE
	.align		8
        /*0128*/ 	.dword	_ZN34_INTERNAL_4ee8bbac_4_k_cu_6e9334b36thrust24THRUST_300001_SM_1000_NS8cuda_cub3parE
	.align		8
        /*0130*/ 	.dword	_ZN34_INTERNAL_4ee8bbac_4_k_cu_6e9334b36thrust24THRUST_300001_SM_1000_NS8cuda_cub10par_nosyncE
	.align		8
        /*0138*/ 	.dword	_ZN34_INTERNAL_4ee8bbac_4_k_cu_6e9334b36thrust24THRUST_300001_SM_1000_NS6system6detail10sequential3seqE
	.align		8
        /*0140*/ 	.dword	_ZN34_INTERNAL_4ee8bbac_4_k_cu_6e9334b36thrust24THRUST_300001_SM_1000_NS12placeholders2_1E
	.align		8
        /*0148*/ 	.dword	_ZN34_INTERNAL_4ee8bbac_4_k_cu_6e9334b36thrust24THRUST_300001_SM_1000_NS12placeholders2_2E
	.align		8
        /*0150*/ 	.dword	_ZN34_INTERNAL_4ee8bbac_4_k_cu_6e9334b36thrust24THRUST_300001_SM_1000_NS12placeholders2_3E
	.align		8
        /*0158*/ 	.dword	_ZN34_INTERNAL_4ee8bbac_4_k_cu_6e9334b36thrust24THRUST_300001_SM_1000_NS12placeholders2_4E
	.align		8
        /*0160*/ 	.dword	_ZN34_INTERNAL_4ee8bbac_4_k_cu_6e9334b36thrust24THRUST_300001_SM_1000_NS12placeholders2_5E
	.align		8
        /*0168*/ 	.dword	_ZN34_INTERNAL_4ee8bbac_4_k_cu_6e9334b36thrust24THRUST_300001_SM_1000_NS12placeholders2_6E
	.align		8
        /*0170*/ 	.dword	_ZN34_INTERNAL_4ee8bbac_4_k_cu_6e9334b36thrust24THRUST_300001_SM_1000_NS12placeholders2_7E
	.align		8
        /*0178*/ 	.dword	_ZN34_INTERNAL_4ee8bbac_4_k_cu_6e9334b36thrust24THRUST_300001_SM_1000_NS12placeholders2_8E
	.align		8
        /*0180*/ 	.dword	_ZN34_INTERNAL_4ee8bbac_4_k_cu_6e9334b36thrust24THRUST_300001_SM_1000_NS12placeholders2_9E
	.align		8
        /*0188*/ 	.dword	_ZN34_INTERNAL_4ee8bbac_4_k_cu_6e9334b36thrust24THRUST_300001_SM_1000_NS12placeholders3_10E
	.align		8
        /*0190*/ 	.dword	_ZN34_INTERNAL_4ee8bbac_4_k_cu_6e9334b36thrust24THRUST_300001_SM_1000_NS3seqE


//--------------------- .nv.constant3             --------------------------
	.section	.nv.constant3,"a",@progbits
	.align	8
.nv.constant3:
	.type		__cr_lgamma_table,@object
	.size		__cr_lgamma_table,(.L_8 - __cr_lgamma_table)
__cr_lgamma_table:
        /*0000*/ 	.byte	0x00, 0x00, 0x00, 0x00, 0x00, 0x00, 0x00, 0x00, 0x00, 0x00, 0x00, 0x00, 0x00, 0x00, 0x00, 0x00
        /*0010*/ 	.byte	0xef, 0x39, 0xfa, 0xfe, 0x42, 0x2e, 0xe6, 0x3f, 0x02, 0x20, 0x2a, 0xfa, 0x0b, 0xab, 0xfc, 0x3f
        /*0020*/ 	.byte	0xf9, 0x2c, 0x92, 0x7c, 0xa7, 0x6c, 0x09, 0x40, 0xc9, 0x79, 0x44, 0x3c, 0x64, 0x26, 0x13, 0x40
        /*0030*/ 	.byte	0xca, 0x01, 0xcf, 0x3a, 0x27, 0x51, 0x1a, 0x40, 0x30, 0xcc, 0x2d, 0xf3, 0xe1, 0x0c, 0x21, 0x40
        /*0040*/ 	.byte	0x0d, 0xb7, 0xfc, 0x82, 0x8e, 0x35, 0x25, 0x40
.L_8:


//--------------------- .nv.constant2._Z14cudarandomwalkP7PolymerP17curandStateXORWOWm --------------------------
	.section	.nv.constant2._Z14cudarandomwalkP7PolymerP17curandStateXORWOWm,"a",@progbits
	.sectionflags	@""
	.align	4
.nv.constant2._Z14cudarandomwalkP7PolymerP17curandStateXORWOWm:
        /*0000*/ 	.byte	0x60, 0x3f, 0x00, 0x00, 0xf0, 0x3f, 0x00, 0x00, 0xd0, 0x3e, 0x00, 0x00, 0xc0, 0x4a, 0x00, 0x00
        /*0010*/ 	.byte	0x70, 0x41, 0x00, 0x00, 0x00, 0x42, 0x00, 0x00, 0xe0, 0x40, 0x00, 0x00, 0xc0, 0x4a, 0x00, 0x00
        /*0020*/ 	.byte	0xa0, 0x47, 0x00, 0x00, 0x30, 0x48, 0x00, 0x00, 0x10, 0x47, 0x00, 0x00, 0xc0, 0x4a, 0x00, 0x00
        /*0030*/ 	.byte	0xb0, 0x49, 0x00, 0x00, 0x40, 0x4a, 0x00, 0x00, 0x20, 0x49, 0x00, 0x00, 0xc0, 0x4a, 0x00, 0x00
        /*0040*/ 	.byte	0x60, 0x44, 0x00, 0x00, 0xc0, 0x44, 0x00, 0x00, 0x00, 0x44, 0x00, 0x00, 0xc0, 0x4a, 0x00, 0x00
        /*0050*/ 	.byte	0xe0, 0x45, 0x00, 0x00, 0x40, 0x46, 0x00, 0x00, 0x80, 0x45, 0x00, 0x00, 0xc0, 0x4a, 0x00, 0x00


//--------------------- .text._ZN3cub18CUB_300001_SM_10006detail11EmptyKernelIvEEvv --------------------------
	.section	.text._ZN3cub18CUB_300001_SM_10006detail11EmptyKernelIvEEvv,"ax",@progbits
	.align	128
        .global         _ZN3cub18CUB_300001_SM_10006detail11EmptyKernelIvEEvv
        .type           _ZN3cub18CUB_300001_SM_10006detail11EmptyKernelIvEEvv,@function
        .size           _ZN3cub18CUB_300001_SM_10006detail11EmptyKernelIvEEvv,(.L_x_169 - _ZN3cub18CUB_300001_SM_10006detail11EmptyKernelIvEEvv)
        .other          _ZN3cub18CUB_300001_SM_10006detail11EmptyKernelIvEEvv,@"STO_CUDA_ENTRY STV_DEFAULT"
_ZN3cub18CUB_300001_SM_10006detail11EmptyKernelIvEEvv:
.text._ZN3cub18CUB_300001_SM_10006detail11EmptyKernelIvEEvv:
[----:B------:R-:W-:Y:S01]  /*0000*/  LDC R1, c[0x0][0x37c] ;  /* 0x0000df00ff017b82 */ /* 0x000fe20000000800 */
[----:B------:R-:W-:Y:S05]  /*0010*/  EXIT ;  /* 0x000000000000794d */ /* 0x000fea0003800000 */
.L_x_0:
[----:B------:R-:W-:-:S00]  /*0020*/  BRA `(.L_x_0) ;  /* 0xfffffffc00fc7947 */ /* 0x000fc0000383ffff */
[----:B------:R-:W-:-:S00]  /*0030*/  NOP ;  /* 0x0000000000007918 */ /* 0x000fc00000000000 */
        /* <DEDUP_REMOVED lines=12> */
.L_x_169:


//--------------------- .text._Z14cudarandomwalkP7PolymerP17curandStateXORWOWm --------------------------
	.section	.text._Z14cudarandomwalkP7PolymerP17curandStateXORWOWm,"ax",@progbits
	.align	128
        .global         _Z14cudarandomwalkP7PolymerP17curandStateXORWOWm
        .type           _Z14cudarandomwalkP7PolymerP17curandStateXORWOWm,@function
        .size           _Z14cudarandomwalkP7PolymerP17curandStateXORWOWm,(.L_x_168 - _Z14cudarandomwalkP7PolymerP17curandStateXORWOWm)
        .other          _Z14cudarandomwalkP7PolymerP17curandStateXORWOWm,@"STO_CUDA_ENTRY STV_DEFAULT"
_Z14cudarandomwalkP7PolymerP17curandStateXORWOWm:
.text._Z14cudarandomwalkP7PolymerP17curandStateXORWOWm:
[----:B------:R-:W0:Y:S01]  /*0000*/  LDC R1, c[0x0][0x37c] ;  /* 0x0000df00ff017b82 */ /* 0x000e220000000800 */
[----:B------:R-:W1:Y:S01]  /*0010*/  S2R R7, SR_CTAID.X ;  /* 0x0000000000077919 */ /* 0x000e620000002500 */
[----:B------:R-:W1:Y:S01]  /*0020*/  LDCU UR4, c[0x0][0x360] ;  /* 0x00006c00ff0477ac */ /* 0x000e620008000800 */
[----:B0-----:R-:W-:Y:S01]  /*0030*/  VIADD R1, R1, 0xffffff00 ;  /* 0xffffff0001017836 */ /* 0x001fe20000000000 */
[----:B------:R-:W1:Y:S04]  /*0040*/  S2R R0, SR_TID.X ;  /* 0x0000000000007919 */ /* 0x000e680000002100 */
[----:B------:R-:W-:Y:S01]  /*0050*/  R2UR UR7, R1 ;  /* 0x00000000010772ca */ /* 0x000fe200000e0000 */
[----:B-1----:R-:W-:-:S05]  /*0060*/  IMAD R7, R7, UR4, R0 ;  /* 0x0000000407077c24 */ /* 0x002fca000f8e0200 */
[----:B------:R-:W-:-:S13]  /*0070*/  ISETP.GT.AND P0, PT, R7, 0x37f, PT ;  /* 0x0000037f0700780c */ /* 0x000fda0003f04270 */
[----:B------:R-:W-:Y:S05]  /*0080*/  @P0 EXIT ;  /* 0x000000000000094d */ /* 0x000fea0003800000 */
[----:B------:R-:W0:Y:S01]  /*0090*/  LDC.64 R2, c[0x0][0x390] ;  /* 0x0000e400ff027b82 */ /* 0x000e220000000a00 */
[----:B------:R-:W1:Y:S01]  /*00a0*/  LDCU.64 UR8, c[0x0][0x358] ;  /* 0x00006b00ff0877ac */ /* 0x000e620008000a00 */
[----:B------:R-:W-:Y:S01]  /*00b0*/  ISETP.NE.AND P0, PT, R7, RZ, PT ;  /* 0x000000ff0700720c */ /* 0x000fe20003f05270 */
[----:B------:R-:W-:Y:S05]  /*00c0*/  BSSY.RECONVERGENT B0, `(.L_x_1) ;  /* 0x00000e1000007945 */ /* 0x000fea0003800200 */
[----:B------:R-:W2:Y:S01]  /*00d0*/  LDC.64 R12, c[0x0][0x388] ;  /* 0x0000e200ff0c7b82 */ /* 0x000ea20000000a00 */
[----:B0-----:R-:W-:Y:S02]  /*00e0*/  LOP3.LUT R0, R2, 0xaad26b49, RZ, 0x3c, !PT ;  /* 0xaad26b4902007812 */ /* 0x001fe400078e3cff */
[----:B------:R-:W-:-:S03]  /*00f0*/  LOP3.LUT R2, R3, 0xf7dcefdd, RZ, 0x3c, !PT ;  /* 0xf7dcefdd03027812 */ /* 0x000fc600078e3cff */
[----:B------:R-:W-:Y:S02]  /*0100*/  IMAD R0, R0, 0x4182bed5, RZ ;  /* 0x4182bed500007824 */ /* 0x000fe400078e02ff */
[----:B------:R-:W-:Y:S02]  /*0110*/  IMAD R3, R2, -0x658354e5, RZ ;  /* 0x9a7cab1b02037824 */ /* 0x000fe400078e02ff */
[----:B--2---:R-:W-:Y:S01]  /*0120*/  IMAD.WIDE R12, R7, 0x30, R12 ;  /* 0x00000030070c7825 */ /* 0x004fe200078e020c */
[C---:B------:R-:W-:Y:S02]  /*0130*/  LOP3.LUT R16, R0.reuse, 0x159a55e5, RZ, 0x3c, !PT ;  /* 0x159a55e500107812 */ /* 0x040fe400078e3cff */
[C---:B------:R-:W-:Y:S01]  /*0140*/  LOP3.LUT R18, R3.reuse, 0x5491333, RZ, 0x3c, !PT ;  /* 0x0549133303127812 */ /* 0x040fe200078e3cff */
[----:B------:R-:W-:Y:S02]  /*0150*/  IMAD.IADD R6, R0, 0x1, R3 ;  /* 0x0000000100067824 */ /* 0x000fe400078e0203 */
[----:B------:R-:W-:-:S02]  /*0160*/  VIADD R17, R3, 0x1f123bb5 ;  /* 0x1f123bb503117836 */ /* 0x000fc40000000000 */
[----:B------:R-:W-:Y:S01]  /*0170*/  VIADD R15, R0, 0x75bcd15 ;  /* 0x075bcd15000f7836 */ /* 0x000fe20000000000 */
[----:B------:R-:W-:Y:S01]  /*0180*/  IADD3 R14, PT, PT, R6, 0x64f0c9, RZ ;  /* 0x0064f0c9060e7810 */ /* 0x000fe20007ffe0ff */
[----:B------:R-:W-:Y:S01]  /*0190*/  VIADD R19, R0, 0x583f19 ;  /* 0x00583f1900137836 */ /* 0x000fe20000000000 */
[----:B-1----:R0:W-:Y:S04]  /*01a0*/  STG.E.64 desc[UR8][R12.64+0x8], R16 ;  /* 0x000008100c007986 */ /* 0x0021e8000c101b08 */
[----:B------:R0:W-:Y:S04]  /*01b0*/  STG.E.64 desc[UR8][R12.64+0x10], R18 ;  /* 0x000010120c007986 */ /* 0x0001e8000c101b08 */
[----:B------:R0:W-:Y:S01]  /*01c0*/  STG.E.64 desc[UR8][R12.64], R14 ;  /* 0x0000000e0c007986 */ /* 0x0001e2000c101b08 */
[----:B------:R-:W-:Y:S05]  /*01d0*/  @!P0 BRA `(.L_x_2) ;  /* 0x0000000c003c8947 */ /* 0x000fea0003800000 */
[----:B------:R-:W-:Y:S01]  /*01e0*/  SHF.R.S32.HI R0, RZ, 0x1f, R7 ;  /* 0x0000001fff007819 */ /* 0x000fe20000011407 */
[----:B------:R-:W-:-:S07]  /*01f0*/  IMAD.MOV.U32 R8, RZ, RZ, RZ ;  /* 0x000000ffff087224 */ /* 0x000fce00078e00ff */
.L_x_8:
[----:B------:R-:W-:Y:S01]  /*0200*/  LOP3.LUT R9, R7, 0x3, RZ, 0xc0, !PT ;  /* 0x0000000307097812 */ /* 0x000fe200078ec0ff */
[----:B------:R-:W-:Y:S03]  /*0210*/  BSSY.RECONVERGENT B1, `(.L_x_3) ;  /* 0x00000c5000017945 */ /* 0x000fe60003800200 */
[----:B------:R-:W-:-:S04]  /*0220*/  ISETP.NE.U32.AND P0, PT, R9, RZ, PT ;  /* 0x000000ff0900720c */ /* 0x000fc80003f05070 */
[----:B------:R-:W-:-:S13]  /*0230*/  ISETP.NE.AND.EX P0, PT, RZ, RZ, PT, P0 ;  /* 0x000000ffff00720c */ /* 0x000fda0003f05300 */
[----:B-1----:R-:W-:Y:S05]  /*0240*/  @!P0 BRA `(.L_x_4) ;  /* 0x0000000c00048947 */ /* 0x002fea0003800000 */
[----:B------:R-:W1:Y:S01]  /*0250*/  LDC.64 R2, c[0x4][RZ] ;  /* 0x01000000ff027b82 */ /* 0x000e620000000a00 */
[----:B------:R-:W-:Y:S02]  /*0260*/  IMAD.MOV.U32 R10, RZ, RZ, RZ ;  /* 0x000000ffff0a7224 */ /* 0x000fe400078e00ff */
[----:B-1----:R-:W-:-:S07]  /*0270*/  IMAD.WIDE.U32 R2, R8, 0xc80, R2 ;  /* 0x00000c8008027825 */ /* 0x002fce00078e0002 */
.L_x_7:
[----:B------:R-:W-:Y:S01]  /*0280*/  IMAD.MOV.U32 R11, RZ, RZ, RZ ;  /* 0x000000ffff0b7224 */ /* 0x000fe200078e00ff */
[----:B01----:R-:W-:Y:S02]  /*0290*/  CS2R R18, SRZ ;  /* 0x0000000000127805 */ /* 0x003fe4000001ff00 */
[----:B------:R-:W-:Y:S01]  /*02a0*/  CS2R R16, SRZ ;  /* 0x0000000000107805 */ /* 0x000fe2000001ff00 */
[----:B------:R-:W-:-:S07]  /*02b0*/  IMAD.MOV.U32 R15, RZ, RZ, RZ ;  /* 0x000000ffff0f7224 */ /* 0x000fce00078e00ff */
.L_x_6:
[----:B------:R-:W-:-:S05]  /*02c0*/  IMAD.WIDE.U32 R4, R11, 0x4, R12 ;  /* 0x000000040b047825 */ /* 0x000fca00078e000c */
[----:B------:R0:W5:Y:S01]  /*02d0*/  LDG.E R20, desc[UR8][R4.64+0x4] ;  /* 0x0000040804147981 */ /* 0x000162000c1e1900 */
[----:B------:R-:W-:Y:S02]  /*02e0*/  HFMA2 R22, -RZ, RZ, 0, 0 ;  /* 0x00000000ff167431 */ /* 0x000fe400000001ff */
[----:B------:R-:W-:-:S07]  /*02f0*/  IMAD.SHL.U32 R21, R11, 0x20, RZ ;  /* 0x000000200b157824 */ /* 0x000fce00078e00ff */
.L_x_5:
[----:B-----5:R-:W-:Y:S01]  /*0300*/  SHF.R.U32.HI R51, RZ, R22, R20 ;  /* 0x00000016ff337219 */ /* 0x020fe20000011614 */
[----:B0-----:R-:W-:-:S03]  /*0310*/  IMAD.IADD R4, R21, 0x1, R22 ;  /* 0x0000000115047824 */ /* 0x001fc600078e0216 */
[----:B------:R-:W-:-:S04]  /*0320*/  LOP3.LUT R5, R51, 0x1, RZ, 0xc0, !PT ;  /* 0x0000000133057812 */ /* 0x000fc800078ec0ff */
[----:B------:R-:W-:Y:S01]  /*0330*/  ISETP.NE.U32.AND P0, PT, R5, 0x1, PT ;  /* 0x000000010500780c */ /* 0x000fe20003f05070 */
[----:B------:R-:W-:-:S04]  /*0340*/  IMAD R5, R4, 0x5, RZ ;  /* 0x0000000504057824 */ /* 0x000fc800078e02ff */
[----:B------:R-:W-:-:S08]  /*0350*/  IMAD.WIDE.U32 R4, R5, 0x4, R2 ;  /* 0x0000000405047825 */ /* 0x000fd000078e0002 */
[----:B------:R-:W2:Y:S04]  /*0360*/  @!P0 LDG.E R24, desc[UR8][R4.64] ;  /* 0x0000000804188981 */ /* 0x000ea8000c1e1900 */
[----:B------:R-:W3:Y:S04]  /*0370*/  @!P0 LDG.E R23, desc[UR8][R4.64+0x4] ;  /* 0x0000040804178981 */ /* 0x000ee8000c1e1900 */
[----:B------:R-:W4:Y:S04]  /*0380*/  @!P0 LDG.E R26, desc[UR8][R4.64+0x8] ;  /* 0x00000808041a8981 */ /* 0x000f28000c1e1900 */
[----:B------:R-:W4:Y:S04]  /*0390*/  @!P0 LDG.E R25, desc[UR8][R4.64+0xc] ;  /* 0x00000c0804198981 */ /* 0x000f28000c1e1900 */
[----:B------:R-:W4:Y:S01]  /*03a0*/  @!P0 LDG.E R28, desc[UR8][R4.64+0x10] ;  /* 0x00001008041c8981 */ /* 0x000f22000c1e1900 */
[----:B------:R-:W-:-:S13]  /*03b0*/  R2P PR, R51, 0x7e ;  /* 0x0000007e33007804 */ /* 0x000fda0000000000 */
[----:B------:R-:W4:Y:S04]  /*03c0*/  @P1 LDG.E R30, desc[UR8][R4.64+0x24] ;  /* 0x00002408041e1981 */ /* 0x000f28000c1e1900 */
        /* <DEDUP_REMOVED lines=23> */
[----:B------:R-:W4:Y:S01]  /*0540*/  @P6 LDG.E R45, desc[UR8][R4.64+0x84] ;  /* 0x00008408042d6981 */ /* 0x000f22000c1e1900 */
[----:B--2---:R-:W-:-:S03]  /*0550*/  @!P0 LOP3.LUT R15, R15, R24, RZ, 0x3c, !PT ;  /* 0x000000180f0f8212 */ /* 0x004fc600078e3cff */
[----:B------:R-:W2:Y:S01]  /*0560*/  @P1 LDG.E R24, desc[UR8][R4.64+0x14] ;  /* 0x0000140804181981 */ /* 0x000ea2000c1e1900 */
[----:B---3--:R-:W-:-:S03]  /*0570*/  @!P0 LOP3.LUT R16, R16, R23, RZ, 0x3c, !PT ;  /* 0x0000001710108212 */ /* 0x008fc600078e3cff */
[----:B------:R-:W3:Y:S01]  /*0580*/  @P1 LDG.E R23, desc[UR8][R4.64+0x18] ;  /* 0x0000180804171981 */ /* 0x000ee2000c1e1900 */
[----:B----4-:R-:W-:-:S03]  /*0590*/  @!P0 LOP3.LUT R17, R17, R26, RZ, 0x3c, !PT ;  /* 0x0000001a11118212 */ /* 0x010fc600078e3cff */
[----:B------:R-:W4:Y:S01]  /*05a0*/  @P1 LDG.E R26, desc[UR8][R4.64+0x1c] ;  /* 0x00001c08041a1981 */ /* 0x000f22000c1e1900 */
[----:B------:R-:W-:-:S03]  /*05b0*/  @!P0 LOP3.LUT R18, R18, R25, RZ, 0x3c, !PT ;  /* 0x0000001912128212 */ /* 0x000fc600078e3cff */
[----:B------:R-:W4:Y:S01]  /*05c0*/  @P1 LDG.E R25, desc[UR8][R4.64+0x20] ;  /* 0x0000200804191981 */ /* 0x000f22000c1e1900 */
[----:B------:R-:W-:-:S03]  /*05d0*/  @!P0 LOP3.LUT R19, R19, R28, RZ, 0x3c, !PT ;  /* 0x0000001c13138212 */ /* 0x000fc600078e3cff */
[----:B------:R-:W4:Y:S01]  /*05e0*/  @P2 LDG.E R28, desc[UR8][R4.64+0x28] ;  /* 0x00002808041c2981 */ /* 0x000f22000c1e1900 */
[----:B------:R-:W-:-:S13]  /*05f0*/  LOP3.LUT P0, RZ, R51, 0x80, RZ, 0xc0, !PT ;  /* 0x0000008033ff7812 */ /* 0x000fda000780c0ff */
[----:B------:R-:W4:Y:S04]  /*0600*/  @P0 LDG.E R60, desc[UR8][R4.64+0x8c] ;  /* 0x00008c08043c0981 */ /* 0x000f28000c1e1900 */
[----:B------:R-:W4:Y:S04]  /*0610*/  @P0 LDG.E R47, desc[UR8][R4.64+0x90] ;  /* 0x00009008042f0981 */ /* 0x000f28000c1e1900 */
[----:B------:R-:W4:Y:S04]  /*0620*/  @P0 LDG.E R62, desc[UR8][R4.64+0x94] ;  /* 0x00009408043e0981 */ /* 0x000f28000c1e1900 */
[----:B------:R-:W4:Y:S04]  /*0630*/  @P0 LDG.E R49, desc[UR8][R4.64+0x98] ;  /* 0x0000980804310981 */ /* 0x000f28000c1e1900 */
[----:B------:R-:W4:Y:S01]  /*0640*/  @P0 LDG.E R64, desc[UR8][R4.64+0x9c] ;  /* 0x00009c0804400981 */ /* 0x000f22000c1e1900 */
[----:B------:R-:W-:-:S04]  /*0650*/  @P1 LOP3.LUT R19, R19, R30, RZ, 0x3c, !PT ;  /* 0x0000001e13131212 */ /* 0x000fc800078e3cff */
[----:B------:R-:W-:-:S04]  /*0660*/  @P2 LOP3.LUT R19, R19, R34, RZ, 0x3c, !PT ;  /* 0x0000002213132212 */ /* 0x000fc800078e3cff */
[----:B------:R-:W-:-:S04]  /*0670*/  @P3 LOP3.LUT R19, R19, R40, RZ, 0x3c, !PT ;  /* 0x0000002813133212 */ /* 0x000fc800078e3cff */
[----:B------:R-:W-:-:S04]  /*0680*/  @P4 LOP3.LUT R19, R19, R46, RZ, 0x3c, !PT ;  /* 0x0000002e13134212 */ /* 0x000fc800078e3cff */
[----:B------:R-:W-:-:S04]  /*0690*/  @P5 LOP3.LUT R19, R19, R52, RZ, 0x3c, !PT ;  /* 0x0000003413135212 */ /* 0x000fc800078e3cff */
[----:B------:R-:W-:Y:S02]  /*06a0*/  @P6 LOP3.LUT R19, R19, R58, RZ, 0x3c, !PT ;  /* 0x0000003a13136212 */ /* 0x000fe400078e3cff */
[----:B--2---:R-:W-:Y:S02]  /*06b0*/  @P1 LOP3.LUT R15, R15, R24, RZ, 0x3c, !PT ;  /* 0x000000180f0f1212 */ /* 0x004fe400078e3cff */
[----:B---3--:R-:W-:Y:S02]  /*06c0*/  @P1 LOP3.LUT R16, R16, R23, RZ, 0x3c, !PT ;  /* 0x0000001710101212 */ /* 0x008fe400078e3cff */
[----:B----4-:R-:W-:Y:S02]  /*06d0*/  @P1 LOP3.LUT R17, R17, R26, RZ, 0x3c, !PT ;  /* 0x0000001a11111212 */ /* 0x010fe400078e3cff */
[----:B------:R-:W-:Y:S02]  /*06e0*/  @P1 LOP3.LUT R18, R18, R25, RZ, 0x3c, !PT ;  /* 0x0000001912121212 */ /* 0x000fe400078e3cff */
[----:B------:R-:W-:-:S02]  /*06f0*/  @P2 LOP3.LUT R16, R16, R27, RZ, 0x3c, !PT ;  /* 0x0000001b10102212 */ /* 0x000fc400078e3cff */
[----:B------:R-:W-:Y:S02]  /*0700*/  @P2 LOP3.LUT R15, R15, R28, RZ, 0x3c, !PT ;  /* 0x0000001c0f0f2212 */ /* 0x000fe400078e3cff */
[----:B------:R-:W-:Y:S02]  /*0710*/  @P2 LOP3.LUT R17, R17, R32, RZ, 0x3c, !PT ;  /* 0x0000002011112212 */ /* 0x000fe400078e3cff */
[----:B------:R-:W-:Y:S02]  /*0720*/  @P2 LOP3.LUT R18, R18, R29, RZ, 0x3c, !PT ;  /* 0x0000001d12122212 */ /* 0x000fe400078e3cff */
[----:B------:R-:W-:Y:S02]  /*0730*/  @P3 LOP3.LUT R15, R15, R36, RZ, 0x3c, !PT ;  /* 0x000000240f0f3212 */ /* 0x000fe400078e3cff */
        /* <DEDUP_REMOVED lines=20> */
[----:B------:R-:W-:-:S13]  /*0880*/  R2P PR, R51.B1, 0x7f ;  /* 0x0000007f33007804 */ /* 0x000fda0000001000 */
[----:B------:R-:W2:Y:S04]  /*0890*/  @P0 LDG.E R24, desc[UR8][R4.64+0xa0] ;  /* 0x0000a00804180981 */ /* 0x000ea8000c1e1900 */
[----:B------:R-:W3:Y:S04]  /*08a0*/  @P0 LDG.E R23, desc[UR8][R4.64+0xa4] ;  /* 0x0000a40804170981 */ /* 0x000ee8000c1e1900 */
        /* <DEDUP_REMOVED lines=28> */
[----:B--2---:R-:W-:-:S03]  /*0a70*/  @P0 LOP3.LUT R15, R15, R24, RZ, 0x3c, !PT ;  /* 0x000000180f0f0212 */ /* 0x004fc600078e3cff */
[----:B------:R-:W2:Y:S01]  /*0a80*/  @P1 LDG.E R24, desc[UR8][R4.64+0xb4] ;  /* 0x0000b40804181981 */ /* 0x000ea2000c1e1900 */
[----:B---3--:R-:W-:-:S03]  /*0a90*/  @P0 LOP3.LUT R16, R16, R23, RZ, 0x3c, !PT ;  /* 0x0000001710100212 */ /* 0x008fc600078e3cff */
[----:B------:R-:W3:Y:S01]  /*0aa0*/  @P1 LDG.E R23, desc[UR8][R4.64+0xb8] ;  /* 0x0000b80804171981 */ /* 0x000ee2000c1e1900 */
[----:B----4-:R-:W-:-:S03]  /*0ab0*/  @P0 LOP3.LUT R17, R17, R26, RZ, 0x3c, !PT ;  /* 0x0000001a11110212 */ /* 0x010fc600078e3cff */
[----:B------:R-:W4:Y:S01]  /*0ac0*/  @P1 LDG.E R26, desc[UR8][R4.64+0xbc] ;  /* 0x0000bc08041a1981 */ /* 0x000f22000c1e1900 */
[----:B------:R-:W-:-:S03]  /*0ad0*/  @P0 LOP3.LUT R18, R18, R25, RZ, 0x3c, !PT ;  /* 0x0000001912120212 */ /* 0x000fc600078e3cff */
[----:B------:R-:W4:Y:S01]  /*0ae0*/  @P1 LDG.E R25, desc[UR8][R4.64+0xc0] ;  /* 0x0000c00804191981 */ /* 0x000f22000c1e1900 */
[----:B------:R-:W-:-:S03]  /*0af0*/  @P0 LOP3.LUT R19, R19, R28, RZ, 0x3c, !PT ;  /* 0x0000001c13130212 */ /* 0x000fc600078e3cff */
[----:B------:R-:W4:Y:S01]  /*0b00*/  @P1 LDG.E R28, desc[UR8][R4.64+0xc4] ;  /* 0x0000c408041c1981 */ /* 0x000f22000c1e1900 */
[----:B------:R-:W-:-:S13]  /*0b10*/  LOP3.LUT P0, RZ, R51, 0x8000, RZ, 0xc0, !PT ;  /* 0x0000800033ff7812 */ /* 0x000fda000780c0ff */
[----:B------:R-:W4:Y:S04]  /*0b20*/  @P0 LDG.E R60, desc[UR8][R4.64+0x12c] ;  /* 0x00012c08043c0981 */ /* 0x000f28000c1e1900 */
[----:B------:R-:W4:Y:S04]  /*0b30*/  @P0 LDG.E R47, desc[UR8][R4.64+0x130] ;  /* 0x00013008042f0981 */ /* 0x000f28000c1e1900 */
[----:B------:R-:W4:Y:S04]  /*0b40*/  @P0 LDG.E R62, desc[UR8][R4.64+0x134] ;  /* 0x00013408043e0981 */ /* 0x000f28000c1e1900 */
[----:B------:R-:W4:Y:S04]  /*0b50*/  @P0 LDG.E R64, desc[UR8][R4.64+0x13c] ;  /* 0x00013c0804400981 */ /* 0x000f28000c1e1900 */
[----:B------:R-:W4:Y:S01]  /*0b60*/  @P0 LDG.E R49, desc[UR8][R4.64+0x138] ;  /* 0x0001380804310981 */ /* 0x000f22000c1e1900 */
[----:B------:R-:W-:Y:S01]  /*0b70*/  VIADD R22, R22, 0x10 ;  /* 0x0000001016167836 */ /* 0x000fe20000000000 */
[----:B--2---:R-:W-:-:S02]  /*0b80*/  @P1 LOP3.LUT R15, R15, R24, RZ, 0x3c, !PT ;  /* 0x000000180f0f1212 */ /* 0x004fc400078e3cff */
[----:B---3--:R-:W-:Y:S02]  /*0b90*/  @P1 LOP3.LUT R16, R16, R23, RZ, 0x3c, !PT ;  /* 0x0000001710101212 */ /* 0x008fe400078e3cff */
[----:B----4-:R-:W-:Y:S02]  /*0ba0*/  @P1 LOP3.LUT R17, R17, R26, RZ, 0x3c, !PT ;  /* 0x0000001a11111212 */ /* 0x010fe400078e3cff */
        /* <DEDUP_REMOVED lines=12> */
[----:B------:R-:W-:Y:S02]  /*0c70*/  ISETP.NE.AND P1, PT, R22, 0x20, PT ;  /* 0x000000201600780c */ /* 0x000fe40003f25270 */
        /* <DEDUP_REMOVED lines=19> */
[----:B------:R-:W-:Y:S01]  /*0db0*/  @P0 LOP3.LUT R18, R18, R49, RZ, 0x3c, !PT ;  /* 0x0000003112120212 */ /* 0x000fe200078e3cff */
[----:B------:R-:W-:Y:S06]  /*0dc0*/  @P1 BRA `(.L_x_5) ;  /* 0xfffffff4004c1947 */ /* 0x000fec000383ffff */
[----:B------:R-:W-:-:S05]  /*0dd0*/  VIADD R11, R11, 0x1 ;  /* 0x000000010b0b7836 */ /* 0x000fca0000000000 */
[----:B------:R-:W-:-:S13]  /*0de0*/  ISETP.NE.AND P0, PT, R11, 0x5, PT ;  /* 0x000000050b00780c */ /* 0x000fda0003f05270 */
[----:B------:R-:W-:Y:S05]  /*0df0*/  @P0 BRA `(.L_x_6) ;  /* 0xfffffff400300947 */ /* 0x000fea000383ffff */
[----:B------:R1:W-:Y:S01]  /*0e00*/  STG.E desc[UR8][R12.64+0x4], R15 ;  /* 0x0000040f0c007986 */ /* 0x0003e2000c101908 */
[----:B------:R-:W-:-:S03]  /*0e10*/  VIADD R10, R10, 0x1 ;  /* 0x000000010a0a7836 */ /* 0x000fc60000000000 */
[----:B------:R1:W-:Y:S02]  /*0e20*/  STG.E.64 desc[UR8][R12.64+0x8], R16 ;  /* 0x000008100c007986 */ /* 0x0003e4000c101b08 */
[----:B------:R-:W-:Y:S02]  /*0e30*/  ISETP.GE.U32.AND P0, PT, R10, R9, PT ;  /* 0x000000090a00720c */ /* 0x000fe40003f06070 */
[----:B------:R1:W-:Y:S11]  /*0e40*/  STG.E.64 desc[UR8][R12.64+0x10], R18 ;  /* 0x000010120c007986 */ /* 0x0003f6000c101b08 */
[----:B------:R-:W-:Y:S05]  /*0e50*/  @!P0 BRA `(.L_x_7) ;  /* 0xfffffff400088947 */ /* 0x000fea000383ffff */
.L_x_4:
[----:B------:R-:W-:Y:S05]  /*0e60*/  BSYNC.RECONVERGENT B1 ;  /* 0x0000000000017941 */ /* 0x000fea0003800200 */
.L_x_3:
[C---:B------:R-:W-:Y:S01]  /*0e70*/  ISETP.GT.U32.AND P0, PT, R7.reuse, 0x3, PT ;  /* 0x000000030700780c */ /* 0x040fe20003f04070 */
[----:B------:R-:W-:Y:S01]  /*0e80*/  VIADD R8, R8, 0x1 ;  /* 0x0000000108087836 */ /* 0x000fe20000000000 */
[--C-:B------:R-:W-:Y:S02]  /*0e90*/  SHF.R.U64 R7, R7, 0x2, R0.reuse ;  /* 0x0000000207077819 */ /* 0x100fe40000001200 */
[----:B------:R-:W-:Y:S02]  /*0ea0*/  ISETP.GT.U32.AND.EX P0, PT, R0, RZ, PT, P0 ;  /* 0x000000ff0000720c */ /* 0x000fe40003f04100 */
[----:B------:R-:W-:-:S11]  /*0eb0*/  SHF.R.U32.HI R0, RZ, 0x2, R0 ;  /* 0x00000002ff007819 */ /* 0x000fd60000011600 */
[----:B------:R-:W-:Y:S05]  /*0ec0*/  @P0 BRA `(.L_x_8) ;  /* 0xfffffff000cc0947 */ /* 0x000fea000383ffff */
.L_x_2:
[----:B------:R-:W-:Y:S05]  /*0ed0*/  BSYNC.RECONVERGENT B0 ;  /* 0x0000000000007941 */ /* 0x000fea0003800200 */
.L_x_1:
[----:B------:R-:W-:Y:S01]  /*0ee0*/  SHF.R.U32.HI R0, RZ, 0x2, R15 ;  /* 0x00000002ff007819 */ /* 0x000fe2000001160f */
[----:B------:R2:W-:Y:S01]  /*0ef0*/  STG.E.64 desc[UR8][R12.64+0x18], RZ ;  /* 0x000018ff0c007986 */ /* 0x0005e2000c101b08 */
[----:B------:R-:W-:Y:S01]  /*0f00*/  SHF.L.U32 R3, R19, 0x4, RZ ;  /* 0x0000000413037819 */ /* 0x000fe200000006ff */
[----:B------:R-:W-:Y:S01]  /*0f10*/  BSSY.RECONVERGENT B0, `(.L_x_9) ;  /* 0x0000065000007945 */ /* 0x000fe20003800200 */
[----:B------:R-:W-:Y:S01]  /*0f20*/  LOP3.LUT R0, R0, R15, RZ, 0x3c, !PT ;  /* 0x0000000f00007212 */ /* 0x000fe200078e3cff */
[----:B------:R2:W-:Y:S01]  /*0f30*/  STG.E desc[UR8][R12.64+0x20], RZ ;  /* 0x000020ff0c007986 */ /* 0x0005e2000c101908 */
[----:B------:R-:W-:-:S03]  /*0f40*/  VIADD R4, R6, 0xd913f2 ;  /* 0x00d913f206047836 */ /* 0x000fc60000000000 */
[C---:B------:R-:W-:Y:S01]  /*0f50*/  IMAD.SHL.U32 R2, R0.reuse, 0x2, RZ ;  /* 0x0000000200027824 */ /* 0x040fe200078e00ff */
[----:B------:R2:W-:Y:S04]  /*0f60*/  STG.E.64 desc[UR8][R12.64+0x28], RZ ;  /* 0x000028ff0c007986 */ /* 0x0005e8000c101b08 */
[----:B------:R-:W-:Y:S01]  /*0f70*/  LOP3.LUT R2, R0, R2, R3, 0x96, !PT ;  /* 0x0000000200027212 */ /* 0x000fe200078e9603 */
[----:B------:R-:W-:Y:S01]  /*0f80*/  IMAD.MOV.U32 R0, RZ, RZ, 0x2f800000 ;  /* 0x2f800000ff007424 */ /* 0x000fe200078e00ff */
[----:B------:R2:W-:Y:S02]  /*0f90*/  STL [R1], RZ ;  /* 0x000000ff01007387 */ /* 0x0005e40000100800 */
[----:B------:R-:W-:Y:S02]  /*0fa0*/  LOP3.LUT R5, R2, R19, RZ, 0x3c, !PT ;  /* 0x0000001302057212 */ /* 0x000fe400078e3cff */
[----:B------:R2:W-:Y:S02]  /*0fb0*/  STL [R1+0x54], RZ ;  /* 0x000054ff01007387 */ /* 0x0005e40000100800 */
[----:B------:R-:W-:-:S02]  /*0fc0*/  IADD3 R2, PT, PT, R14, 0x587c5, R5 ;  /* 0x000587c50e027810 */ /* 0x000fc40007ffe005 */
[----:B------:R2:W-:Y:S02]  /*0fd0*/  STL [R1+0xa8], RZ ;  /* 0x0000a8ff01007387 */ /* 0x0005e40000100800 */
[----:B------:R-:W-:Y:S01]  /*0fe0*/  I2FP.F32.U32 R3, R2 ;  /* 0x0000000200037245 */ /* 0x000fe20000201000 */
[----:B------:R-:W-:Y:S01]  /*0ff0*/  IMAD.MOV.U32 R2, RZ, RZ, RZ ;  /* 0x000000ffff027224 */ /* 0x000fe200078e00ff */
[----:B------:R2:W-:Y:S03]  /*1000*/  STL [R1+0x4], RZ ;  /* 0x000004ff01007387 */ /* 0x0005e60000100800 */
[----:B------:R-:W-:Y:S01]  /*1010*/  FFMA R3, R3, R0, 1.1641532182693481445e-10 ;  /* 0x2f00000003037423 */ /* 0x000fe20000000000 */
[----:B------:R2:W-:Y:S03]  /*1020*/  STL [R1+0x58], RZ ;  /* 0x000058ff01007387 */ /* 0x0005e60000100800 */
[----:B------:R-:W-:Y:S01]  /*1030*/  FMUL R3, R3, 3 ;  /* 0x4040000003037820 */ /* 0x000fe20000400000 */
[----:B------:R2:W-:Y:S04]  /*1040*/  STL [R1+0xac], RZ ;  /* 0x0000acff01007387 */ /* 0x0005e80000100800 */
[----:B------:R2:W-:Y:S01]  /*1050*/  STL [R1+0x8], RZ ;  /* 0x000008ff01007387 */ /* 0x0005e20000100800 */
[----:B------:R-:W3:Y:S03]  /*1060*/  F2I.TRUNC.NTZ R3, R3 ;  /* 0x0000000300037305 */ /* 0x000ee6000020f100 */
[----:B------:R2:W-:Y:S04]  /*1070*/  STL [R1+0x5c], RZ ;  /* 0x00005cff01007387 */ /* 0x0005e80000100800 */
[----:B------:R2:W-:Y:S04]  /*1080*/  STL [R1+0xb0], RZ ;  /* 0x0000b0ff01007387 */ /* 0x0005e80000100800 */
[----:B------:R2:W-:Y:S04]  /*1090*/  STL [R1+0xc], RZ ;  /* 0x00000cff01007387 */ /* 0x0005e80000100800 */
[----:B------:R2:W-:Y:S01]  /*10a0*/  STL [R1+0x60], RZ ;  /* 0x000060ff01007387 */ /* 0x0005e20000100800 */
[----:B---3--:R-:W-:-:S03]  /*10b0*/  ISETP.NE.AND P0, PT, R3, RZ, PT ;  /* 0x000000ff0300720c */ /* 0x008fc60003f05270 */
[----:B------:R2:W-:Y:S04]  /*10c0*/  STL [R1+0xb4], RZ ;  /* 0x0000b4ff01007387 */ /* 0x0005e80000100800 */
        /* <DEDUP_REMOVED lines=50> */
[----:B------:R2:W-:Y:S01]  /*13f0*/  STL [R1+0xf8], RZ ;  /* 0x0000f8ff01007387 */ /* 0x0005e20000100800 */
[----:B------:R-:W-:Y:S05]  /*1400*/  @!P0 BRA `(.L_x_10) ;  /* 0x0000000000448947 */ /* 0x000fea0003800000 */
[----:B------:R-:W-:-:S13]  /*1410*/  ISETP.NE.AND P0, PT, R3, 0x1, PT ;  /* 0x000000010300780c */ /* 0x000fda0003f05270 */
[----:B------:R-:W-:Y:S05]  /*1420*/  @!P0 BRA `(.L_x_11) ;  /* 0x0000000000288947 */ /* 0x000fea0003800000 */
[----:B------:R-:W-:Y:S01]  /*1430*/  ISETP.NE.AND P0, PT, R3, 0x2, PT ;  /* 0x000000020300780c */ /* 0x000fe20003f05270 */
[----:B------:R-:W-:Y:S01]  /*1440*/  IMAD.MOV.U32 R6, RZ, RZ, RZ ;  /* 0x000000ffff067224 */ /* 0x000fe200078e00ff */
[----:B------:R-:W-:-:S11]  /*1450*/  MOV R8, RZ ;  /* 0x000000ff00087202 */ /* 0x000fd60000000f00 */
[----:B------:R-:W-:Y:S05]  /*1460*/  @P0 BRA `(.L_x_12) ;  /* 0x00000000003c0947 */ /* 0x000fea0003800000 */
[----:B------:R-:W-:Y:S02]  /*1470*/  IMAD.MOV.U32 R10, RZ, RZ, 0x1 ;  /* 0x00000001ff0a7424 */ /* 0x000fe400078e00ff */
[----:B------:R-:W-:Y:S02]  /*1480*/  IMAD.MOV.U32 R6, RZ, RZ, RZ ;  /* 0x000000ffff067224 */ /* 0x000fe400078e00ff */
[----:B------:R-:W-:Y:S01]  /*1490*/  IMAD.MOV.U32 R8, RZ, RZ, RZ ;  /* 0x000000ffff087224 */ /* 0x000fe200078e00ff */
[----:B------:R3:W-:Y:S01]  /*14a0*/  STL [R1+0x50], R10 ;  /* 0x0000500a01007387 */ /* 0x0007e20000100800 */
[----:B------:R-:W-:Y:S01]  /*14b0*/  IMAD.MOV.U32 R2, RZ, RZ, 0x1 ;  /* 0x00000001ff027424 */ /* 0x000fe200078e00ff */
[----:B------:R-:W-:Y:S06]  /*14c0*/  BRA `(.L_x_12) ;  /* 0x0000000000247947 */ /* 0x000fec0003800000 */
.L_x_11:
[----:B------:R-:W-:Y:S02]  /*14d0*/  IMAD.MOV.U32 R10, RZ, RZ, 0x1 ;  /* 0x00000001ff0a7424 */ /* 0x000fe400078e00ff */
[----:B------:R-:W-:Y:S02]  /*14e0*/  HFMA2 R8, -RZ, RZ, 0, 5.9604644775390625e-08 ;  /* 0x00000001ff087431 */ /* 0x000fe400000001ff */
[----:B------:R-:W-:Y:S01]  /*14f0*/  IMAD.MOV.U32 R6, RZ, RZ, RZ ;  /* 0x000000ffff067224 */ /* 0x000fe200078e00ff */
[----:B------:R4:W-:Y:S01]  /*1500*/  STL [R1+0xa4], R10 ;  /* 0x0000a40a01007387 */ /* 0x0009e20000100800 */
[----:B------:R-:W-:Y:S05]  /*1510*/  BRA `(.L_x_12) ;  /* 0x0000000000107947 */ /* 0x000fea0003800000 */
.L_x_10:
[----:B------:R-:W-:Y:S02]  /*1520*/  IMAD.MOV.U32 R10, RZ, RZ, 0x1 ;  /* 0x00000001ff0a7424 */ /* 0x000fe400078e00ff */
[----:B------:R-:W-:Y:S02]  /*1530*/  IMAD.MOV.U32 R6, RZ, RZ, 0x1 ;  /* 0x00000001ff067424 */ /* 0x000fe400078e00ff */
[----:B------:R-:W-:Y:S01]  /*1540*/  IMAD.MOV.U32 R8, RZ, RZ, RZ ;  /* 0x000000ffff087224 */ /* 0x000fe200078e00ff */
[----:B------:R3:W-:Y:S06]  /*1550*/  STL [R1+0xf8], R10 ;  /* 0x0000f80a01007387 */ /* 0x0007ec0000100800 */
.L_x_12:
[----:B------:R-:W-:Y:S05]  /*1560*/  BSYNC.RECONVERGENT B0 ;  /* 0x0000000000007941 */ /* 0x000fea0003800200 */
.L_x_9:
[----:B------:R-:W-:Y:S01]  /*1570*/  SHF.R.U32.HI R3, RZ, 0x2, R16 ;  /* 0x00000002ff037819 */ /* 0x000fe20000011610 */
[----:B---34-:R-:W-:Y:S01]  /*1580*/  IMAD.SHL.U32 R10, R5, 0x10, RZ ;  /* 0x00000010050a7824 */ /* 0x018fe200078e00ff */
[----:B------:R3:W-:Y:S01]  /*1590*/  STL [R1], R2 ;  /* 0x0000000201007387 */ /* 0x0007e20000100800 */
[----:B------:R-:W-:Y:S01]  /*15a0*/  BSSY.RECONVERGENT B0, `(.L_x_13) ;  /* 0x000001a000007945 */ /* 0x000fe20003800200 */
[----:B------:R-:W-:Y:S02]  /*15b0*/  LOP3.LUT R3, R3, R16, RZ, 0x3c, !PT ;  /* 0x0000001003037212 */ /* 0x000fe400078e3cff */
[----:B------:R3:W-:Y:S02]  /*15c0*/  STL [R1+0x54], R8 ;  /* 0x0000540801007387 */ /* 0x0007e40000100800 */
[C---:B------:R-:W-:Y:S02]  /*15d0*/  SHF.L.U32 R7, R3.reuse, 0x1, RZ ;  /* 0x0000000103077819 */ /* 0x040fe400000006ff */
[----:B------:R3:W-:Y:S02]  /*15e0*/  STL [R1+0xa8], R6 ;  /* 0x0000a80601007387 */ /* 0x0007e40000100800 */
[----:B------:R-:W-:-:S04]  /*15f0*/  LOP3.LUT R10, R3, R7, R10, 0x96, !PT ;  /* 0x00000007030a7212 */ /* 0x000fc800078e960a */
[----:B01----:R-:W-:-:S04]  /*1600*/  LOP3.LUT R16, R10, R5, RZ, 0x3c, !PT ;  /* 0x000000050a107212 */ /* 0x003fc800078e3cff */
[----:B------:R-:W-:-:S04]  /*1610*/  IADD3 R3, PT, PT, R14, 0xb0f8a, R16 ;  /* 0x000b0f8a0e037810 */ /* 0x000fc80007ffe010 */
[----:B------:R-:W-:-:S05]  /*1620*/  I2FP.F32.U32 R3, R3 ;  /* 0x0000000300037245 */ /* 0x000fca0000201000 */
[----:B------:R-:W-:-:S04]  /*1630*/  FFMA R3, R3, R0, 1.1641532182693481445e-10 ;  /* 0x2f00000003037423 */ /* 0x000fc80000000000 */
[----:B------:R-:W-:-:S06]  /*1640*/  FMUL R3, R3, 3 ;  /* 0x4040000003037820 */ /* 0x000fcc0000400000 */
[----:B------:R-:W0:Y:S02]  /*1650*/  F2I.TRUNC.NTZ R3, R3 ;  /* 0x0000000300037305 */ /* 0x000e24000020f100 */
[----:B0-----:R-:W-:-:S13]  /*1660*/  ISETP.NE.AND P0, PT, R3, 0x2, PT ;  /* 0x000000020300780c */ /* 0x001fda0003f05270 */
[----:B---3--:R-:W-:Y:S05]  /*1670*/  @!P0 BRA `(.L_x_14) ;  /* 0x0000000000288947 */ /* 0x008fea0003800000 */
[----:B------:R-:W-:-:S13]  /*1680*/  ISETP.NE.AND P0, PT, R3, 0x1, PT ;  /* 0x000000010300780c */ /* 0x000fda0003f05270 */
[----:B------:R-:W-:Y:S05]  /*1690*/  @!P0 BRA `(.L_x_15) ;  /* 0x0000000000148947 */ /* 0x000fea0003800000 */
[----:B------:R-:W-:-:S13]  /*16a0*/  ISETP.NE.AND P0, PT, R3, RZ, PT ;  /* 0x000000ff0300720c */ /* 0x000fda0003f05270 */
[----:B------:R-:W-:Y:S05]  /*16b0*/  @P0 BRA `(.L_x_16) ;  /* 0x0000000000200947 */ /* 0x000fea0003800000 */
[----:B------:R-:W-:-:S05]  /*16c0*/  VIADD R6, R6, 0x1 ;  /* 0x0000000106067836 */ /* 0x000fca0000000000 */
[----:B------:R3:W-:Y:S01]  /*16d0*/  STL [R1+0xf8], R6 ;  /* 0x0000f80601007387 */ /* 0x0007e20000100800 */
[----:B------:R-:W-:Y:S05]  /*16e0*/  BRA `(.L_x_16) ;  /* 0x0000000000147947 */ /* 0x000fea0003800000 */
.L_x_15:
[----:B------:R-:W-:-:S05]  /*16f0*/  VIADD R8, R8, 0x1 ;  /* 0x0000000108087836 */ /* 0x000fca0000000000 */
[----:B------:R1:W-:Y:S01]  /*1700*/  STL [R1+0xa4], R8 ;  /* 0x0000a40801007387 */ /* 0x0003e20000100800 */
[----:B------:R-:W-:Y:S05]  /*1710*/  BRA `(.L_x_16) ;  /* 0x0000000000087947 */ /* 0x000fea0003800000 */
.L_x_14:
[----:B------:R-:W-:-:S05]  /*1720*/  VIADD R2, R2, 0x1 ;  /* 0x0000000102027836 */ /* 0x000fca0000000000 */
[----:B------:R0:W-:Y:S02]  /*1730*/  STL [R1+0x50], R2 ;  /* 0x0000500201007387 */ /* 0x0001e40000100800 */
.L_x_16:
[----:B------:R-:W-:Y:S05]  /*1740*/  BSYNC.RECONVERGENT B0 ;  /* 0x0000000000007941 */ /* 0x000fea0003800200 */
.L_x_13:
[----:B------:R-:W-:Y:S01]  /*1750*/  SHF.R.U32.HI R10, RZ, 0x2, R17 ;  /* 0x00000002ff0a7819 */ /* 0x000fe20000011611 */
[----:B------:R-:W-:Y:S01]  /*1760*/  IMAD.SHL.U32 R3, R16, 0x10, RZ ;  /* 0x0000001010037824 */ /* 0x000fe200078e00ff */
[----:B------:R4:W-:Y:S01]  /*1770*/  STL [R1+0x4], R2 ;  /* 0x0000040201007387 */ /* 0x0009e20000100800 */
[----:B------:R-:W-:Y:S01]  /*1780*/  BSSY.RECONVERGENT B0, `(.L_x_17) ;  /* 0x000001a000007945 */ /* 0x000fe20003800200 */
[----:B------:R-:W-:Y:S02]  /*1790*/  LOP3.LUT R10, R10, R17, RZ, 0x3c, !PT ;  /* 0x000000110a0a7212 */ /* 0x000fe400078e3cff */
[----:B------:R4:W-:Y:S03]  /*17a0*/  STL [R1+0x58], R8 ;  /* 0x0000580801007387 */ /* 0x0009e60000100800 */
[C---:B------:R-:W-:Y:S01]  /*17b0*/  IMAD.SHL.U32 R7, R10.reuse, 0x2, RZ ;  /* 0x000000020a077824 */ /* 0x040fe200078e00ff */
[----:B------:R4:W-:Y:S04]  /*17c0*/  STL [R1+0xac], R6 ;  /* 0x0000ac0601007387 */ /* 0x0009e80000100800 */
[----:B------:R-:W-:-:S04]  /*17d0*/  LOP3.LUT R3, R10, R7, R3, 0x96, !PT ;  /* 0x000000070a037212 */ /* 0x000fc800078e9603 */
[----:B------:R-:W-:-:S04]  /*17e0*/  LOP3.LUT R20, R3, R16, RZ, 0x3c, !PT ;  /* 0x0000001003147212 */ /* 0x000fc800078e3cff */
[----:B------:R-:W-:-:S04]  /*17f0*/  IADD3 R3, PT, PT, R14, 0x10974f, R20 ;  /* 0x0010974f0e037810 */ /* 0x000fc80007ffe014 */
[----:B------:R-:W-:-:S05]  /*1800*/  I2FP.F32.U32 R3, R3 ;  /* 0x0000000300037245 */ /* 0x000fca0000201000 */
[----:B------:R-:W-:-:S04]  /*1810*/  FFMA R3, R3, R0, 1.1641532182693481445e-10 ;  /* 0x2f00000003037423 */ /* 0x000fc80000000000 */
[----:B------:R-:W-:-:S06]  /*1820*/  FMUL R3, R3, 3 ;  /* 0x4040000003037820 */ /* 0x000fcc0000400000 */
[----:B------:R-:W5:Y:S02]  /*1830*/  F2I.TRUNC.NTZ R3, R3 ;  /* 0x0000000300037305 */ /* 0x000f64000020f100 */
[----:B-----5:R-:W-:-:S13]  /*1840*/  ISETP.NE.AND P0, PT, R3, 0x2, PT ;  /* 0x000000020300780c */ /* 0x020fda0003f05270 */
[----:B----4-:R-:W-:Y:S05]  /*1850*/  @!P0 BRA `(.L_x_18) ;  /* 0x0000000000288947 */ /* 0x010fea0003800000 */
[----:B------:R-:W-:-:S13]  /*1860*/  ISETP.NE.AND P0, PT, R3, 0x1, PT ;  /* 0x000000010300780c */ /* 0x000fda0003f05270 */
[----:B------:R-:W-:Y:S05]  /*1870*/  @!P0 BRA `(.L_x_19) ;  /* 0x0000000000148947 */ /* 0x000fea0003800000 */
[----:B------:R-:W-:-:S13]  /*1880*/  ISETP.NE.AND P0, PT, R3, RZ, PT ;  /* 0x000000ff0300720c */ /* 0x000fda0003f05270 */
[----:B------:R-:W-:Y:S05]  /*1890*/  @P0 BRA `(.L_x_20) ;  /* 0x0000000000200947 */ /* 0x000fea0003800000 */
[----:B---3--:R-:W-:-:S05]  /*18a0*/  IADD3 R6, PT, PT, R6, 0x1, RZ ;  /* 0x0000000106067810 */ /* 0x008fca0007ffe0ff */
[----:B------:R3:W-:Y:S01]  /*18b0*/  STL [R1+0xf8], R6 ;  /* 0x0000f80601007387 */ /* 0x0007e20000100800 */
[----:B------:R-:W-:Y:S05]  /*18c0*/  BRA `(.L_x_20) ;  /* 0x0000000000147947 */ /* 0x000fea0003800000 */
.L_x_19:
[----:B-1----:R-:W-:-:S05]  /*18d0*/  VIADD R8, R8, 0x1 ;  /* 0x0000000108087836 */ /* 0x002fca0000000000 */
[----:B------:R4:W-:Y:S01]  /*18e0*/  STL [R1+0xa4], R8 ;  /* 0x0000a40801007387 */ /* 0x0009e20000100800 */
[----:B------:R-:W-:Y:S05]  /*18f0*/  BRA `(.L_x_20) ;  /* 0x0000000000087947 */ /* 0x000fea0003800000 */
.L_x_18:
[----:B0-----:R-:W-:-:S05]  /*1900*/  VIADD R2, R2, 0x1 ;  /* 0x0000000102027836 */ /* 0x001fca0000000000 */
[----:B------:R0:W-:Y:S02]  /*1910*/  STL [R1+0x50], R2 ;  /* 0x0000500201007387 */ /* 0x0001e40000100800 */
.L_x_20:
[----:B------:R-:W-:Y:S05]  /*1920*/  BSYNC.RECONVERGENT B0 ;  /* 0x0000000000007941 */ /* 0x000fea0003800200 */
.L_x_17:
        /* <DEDUP_REMOVED lines=16> */
[----:B0-----:R-:W-:Y:S05]  /*1a30*/  @!P0 BRA `(.L_x_22) ;  /* 0x0000000000288947 */ /* 0x001fea0003800000 */
[----:B------:R-:W-:-:S13]  /*1a40*/  ISETP.NE.AND P0, PT, R3, 0x1, PT ;  /* 0x000000010300780c */ /* 0x000fda0003f05270 */
[----:B------:R-:W-:Y:S05]  /*1a50*/  @!P0 BRA `(.L_x_23) ;  /* 0x0000000000148947 */ /* 0x000fea0003800000 */
[----:B------:R-:W-:-:S13]  /*1a60*/  ISETP.NE.AND P0, PT, R3, RZ, PT ;  /* 0x000000ff0300720c */ /* 0x000fda0003f05270 */
[----:B------:R-:W-:Y:S05]  /*1a70*/  @P0 BRA `(.L_x_24) ;  /* 0x0000000000200947 */ /* 0x000fea0003800000 */
[----:B---3--:R-:W-:-:S05]  /*1a80*/  VIADD R6, R6, 0x1 ;  /* 0x0000000106067836 */ /* 0x008fca0000000000 */
[----:B------:R0:W-:Y:S01]  /*1a90*/  STL [R1+0xf8], R6 ;  /* 0x0000f80601007387 */ /* 0x0001e20000100800 */
[----:B------:R-:W-:Y:S05]  /*1aa0*/  BRA `(.L_x_24) ;  /* 0x0000000000147947 */ /* 0x000fea0003800000 */
.L_x_23:
[----:B-1--4-:R-:W-:-:S05]  /*1ab0*/  IADD3 R8, PT, PT, R8, 0x1, RZ ;  /* 0x0000000108087810 */ /* 0x012fca0007ffe0ff */
[----:B------:R0:W-:Y:S01]  /*1ac0*/  STL [R1+0xa4], R8 ;  /* 0x0000a40801007387 */ /* 0x0001e20000100800 */
[----:B------:R-:W-:Y:S05]  /*1ad0*/  BRA `(.L_x_24) ;  /* 0x0000000000087947 */ /* 0x000fea0003800000 */
.L_x_22:
[----:B------:R-:W-:-:S05]  /*1ae0*/  VIADD R2, R2, 0x1 ;  /* 0x0000000102027836 */ /* 0x000fca0000000000 */
[----:B------:R0:W-:Y:S02]  /*1af0*/  STL [R1+0x50], R2 ;  /* 0x0000500201007387 */ /* 0x0001e40000100800 */
.L_x_24:
[----:B------:R-:W-:Y:S05]  /*1b00*/  BSYNC.RECONVERGENT B0 ;  /* 0x0000000000007941 */ /* 0x000fea0003800200 */
.L_x_21:
        /* <DEDUP_REMOVED lines=24> */
.L_x_27:
[----:B-1--4-:R-:W-:-:S05]  /*1c90*/  VIADD R8, R8, 0x1 ;  /* 0x0000000108087836 */ /* 0x012fca0000000000 */
[----:B------:R0:W-:Y:S01]  /*1ca0*/  STL [R1+0xa4], R8 ;  /* 0x0000a40801007387 */ /* 0x0001e20000100800 */
[----:B------:R-:W-:Y:S05]  /*1cb0*/  BRA `(.L_x_28) ;  /* 0x0000000000087947 */ /* 0x000fea0003800000 */
.L_x_26:
[----:B------:R-:W-:-:S05]  /*1cc0*/  IADD3 R2, PT, PT, R2, 0x1, RZ ;  /* 0x0000000102027810 */ /* 0x000fca0007ffe0ff */
[----:B------:R0:W-:Y:S02]  /*1cd0*/  STL [R1+0x50], R2 ;  /* 0x0000500201007387 */ /* 0x0001e40000100800 */
.L_x_28:
[----:B------:R-:W-:Y:S05]  /*1ce0*/  BSYNC.RECONVERGENT B0 ;  /* 0x0000000000007941 */ /* 0x000fea0003800200 */
.L_x_25:
        /* <DEDUP_REMOVED lines=24> */
.L_x_31:
[----:B-1--4-:R-:W-:-:S05]  /*1e70*/  VIADD R8, R8, 0x1 ;  /* 0x0000000108087836 */ /* 0x012fca0000000000 */
[----:B------:R0:W-:Y:S01]  /*1e80*/  STL [R1+0xa4], R8 ;  /* 0x0000a40801007387 */ /* 0x0001e20000100800 */
[----:B------:R-:W-:Y:S05]  /*1e90*/  BRA `(.L_x_32) ;  /* 0x0000000000087947 */ /* 0x000fea0003800000 */
.L_x_30:
[----:B------:R-:W-:-:S05]  /*1ea0*/  VIADD R2, R2, 0x1 ;  /* 0x0000000102027836 */ /* 0x000fca0000000000 */
[----:B------:R0:W-:Y:S02]  /*1eb0*/  STL [R1+0x50], R2 ;  /* 0x0000500201007387 */ /* 0x0001e40000100800 */
.L_x_32:
[----:B------:R-:W-:Y:S05]  /*1ec0*/  BSYNC.RECONVERGENT B0 ;  /* 0x0000000000007941 */ /* 0x000fea0003800200 */
.L_x_29:
[----:B------:R-:W-:Y:S01]  /*1ed0*/  SHF.R.U32.HI R3, RZ, 0x2, R16 ;  /* 0x00000002ff037819 */ /* 0x000fe20000011610 */
[----:B------:R0:W-:Y:S01]  /*1ee0*/  STL [R1+0x14], R2 ;  /* 0x0000140201007387 */ /* 0x0001e20000100800 */
[----:B------:R-:W-:Y:S01]  /*1ef0*/  SHF.L.U32 R10, R24, 0x4, RZ ;  /* 0x00000004180a7819 */ /* 0x000fe200000006ff */
[----:B------:R-:W-:Y:S01]  /*1f00*/  BSSY.RECONVERGENT B0, `(.L_x_33) ;  /* 0x000001a000007945 */ /* 0x000fe20003800200 */
[----:B------:R-:W-:Y:S01]  /*1f10*/  LOP3.LUT R3, R3, R16, RZ, 0x3c, !PT ;  /* 0x0000001003037212 */ /* 0x000fe200078e3cff */
[----:B------:R0:W-:Y:S04]  /*1f20*/  STL [R1+0x68], R8 ;  /* 0x0000680801007387 */ /* 0x0001e80000100800 */
        /* <DEDUP_REMOVED lines=18> */
.L_x_35:
[----:B-1--4-:R-:W-:-:S05]  /*2050*/  VIADD R8, R8, 0x1 ;  /* 0x0000000108087836 */ /* 0x012fca0000000000 */
[----:B------:R0:W-:Y:S01]  /*2060*/  STL [R1+0xa4], R8 ;  /* 0x0000a40801007387 */ /* 0x0001e20000100800 */
[----:B------:R-:W-:Y:S05]  /*2070*/  BRA `(.L_x_36) ;  /* 0x0000000000087947 */ /* 0x000fea0003800000 */
.L_x_34:
[----:B------:R-:W-:-:S05]  /*2080*/  VIADD R2, R2, 0x1 ;  /* 0x0000000102027836 */ /* 0x000fca0000000000 */
[----:B------:R0:W-:Y:S02]  /*2090*/  STL [R1+0x50], R2 ;  /* 0x0000500201007387 */ /* 0x0001e40000100800 */
.L_x_36:
[----:B------:R-:W-:Y:S05]  /*20a0*/  BSYNC.RECONVERGENT B0 ;  /* 0x0000000000007941 */ /* 0x000fea0003800200 */
.L_x_33:
[----:B------:R-:W-:Y:S01]  /*20b0*/  SHF.R.U32.HI R3, RZ, 0x2, R20 ;  /* 0x00000002ff037819 */ /* 0x000fe20000011614 */
[----:B------:R-:W-:Y:S01]  /*20c0*/  IMAD.SHL.U32 R10, R16, 0x10, RZ ;  /* 0x00000010100a7824 */ /* 0x000fe200078e00ff */
[----:B------:R0:W-:Y:S01]  /*20d0*/  STL [R1+0x18], R2 ;  /* 0x0000180201007387 */ /* 0x0001e20000100800 */
[----:B------:R-:W-:Y:S01]  /*20e0*/  BSSY.RECONVERGENT B0, `(.L_x_37) ;  /* 0x000001a000007945 */ /* 0x000fe20003800200 */
[----:B------:R-:W-:Y:S02]  /*20f0*/  LOP3.LUT R3, R3, R20, RZ, 0x3c, !PT ;  /* 0x0000001403037212 */ /* 0x000fe400078e3cff */
[----:B------:R0:W-:Y:S02]  /*2100*/  STL [R1+0x6c], R8 ;  /* 0x00006c0801007387 */ /* 0x0001e40000100800 */
[C---:B------:R-:W-:Y:S02]  /*2110*/  SHF.L.U32 R5, R3.reuse, 0x1, RZ ;  /* 0x0000000103057819 */ /* 0x040fe400000006ff */
[----:B------:R0:W-:Y:S02]  /*2120*/  STL [R1+0xc0], R6 ;  /* 0x0000c00601007387 */ /* 0x0001e40000100800 */
        /* <DEDUP_REMOVED lines=16> */
.L_x_39:
[----:B-1--4-:R-:W-:-:S05]  /*2230*/  VIADD R8, R8, 0x1 ;  /* 0x0000000108087836 */ /* 0x012fca0000000000 */
[----:B------:R0:W-:Y:S01]  /*2240*/  STL [R1+0xa4], R8 ;  /* 0x0000a40801007387 */ /* 0x0001e20000100800 */
[----:B------:R-:W-:Y:S05]  /*2250*/  BRA `(.L_x_40) ;  /* 0x0000000000087947 */ /* 0x000fea0003800000 */
.L_x_38:
[----:B------:R-:W-:-:S05]  /*2260*/  VIADD R2, R2, 0x1 ;  /* 0x0000000102027836 */ /* 0x000fca0000000000 */
[----:B------:R0:W-:Y:S02]  /*2270*/  STL [R1+0x50], R2 ;  /* 0x0000500201007387 */ /* 0x0001e40000100800 */
.L_x_40:
[----:B------:R-:W-:Y:S05]  /*2280*/  BSYNC.RECONVERGENT B0 ;  /* 0x0000000000007941 */ /* 0x000fea0003800200 */
.L_x_37:
        /* <DEDUP_REMOVED lines=21> */
[----:B---3--:R-:W-:-:S05]  /*23e0*/  IADD3 R6, PT, PT, R6, 0x1, RZ ;  /* 0x0000000106067810 */ /* 0x008fca0007ffe0ff */
[----:B------:R0:W-:Y:S01]  /*23f0*/  STL [R1+0xf8], R6 ;  /* 0x0000f80601007387 */ /* 0x0001e20000100800 */
[----:B------:R-:W-:Y:S05]  /*2400*/  BRA `(.L_x_44) ;  /* 0x0000000000147947 */ /* 0x000fea0003800000 */
.L_x_43:
[----:B-1--4-:R-:W-:-:S05]  /*2410*/  VIADD R8, R8, 0x1 ;  /* 0x0000000108087836 */ /* 0x012fca0000000000 */
[----:B------:R0:W-:Y:S01]  /*2420*/  STL [R1+0xa4], R8 ;  /* 0x0000a40801007387 */ /* 0x0001e20000100800 */
[----:B------:R-:W-:Y:S05]  /*2430*/  BRA `(.L_x_44) ;  /* 0x0000000000087947 */ /* 0x000fea0003800000 */
.L_x_42:
[----:B------:R-:W-:-:S05]  /*2440*/  VIADD R2, R2, 0x1 ;  /* 0x0000000102027836 */ /* 0x000fca0000000000 */
[----:B------:R0:W-:Y:S02]  /*2450*/  STL [R1+0x50], R2 ;  /* 0x0000500201007387 */ /* 0x0001e40000100800 */
.L_x_44:
[----:B------:R-:W-:Y:S05]  /*2460*/  BSYNC.RECONVERGENT B0 ;  /* 0x0000000000007941 */ /* 0x000fea0003800200 */
.L_x_41:
        /* <DEDUP_REMOVED lines=24> */
.L_x_47:
[----:B-1--4-:R-:W-:-:S05]  /*25f0*/  IADD3 R8, PT, PT, R8, 0x1, RZ ;  /* 0x0000000108087810 */ /* 0x012fca0007ffe0ff */
[----:B------:R0:W-:Y:S01]  /*2600*/  STL [R1+0xa4], R8 ;  /* 0x0000a40801007387 */ /* 0x0001e20000100800 */
[----:B------:R-:W-:Y:S05]  /*2610*/  BRA `(.L_x_48) ;  /* 0x0000000000087947 */ /* 0x000fea0003800000 */
.L_x_46:
[----:B------:R-:W-:-:S05]  /*2620*/  VIADD R2, R2, 0x1 ;  /* 0x0000000102027836 */ /* 0x000fca0000000000 */
[----:B------:R0:W-:Y:S02]  /*2630*/  STL [R1+0x50], R2 ;  /* 0x0000500201007387 */ /* 0x0001e40000100800 */
.L_x_48:
[----:B------:R-:W-:Y:S05]  /*2640*/  BSYNC.RECONVERGENT B0 ;  /* 0x0000000000007941 */ /* 0x000fea0003800200 */
.L_x_45:
        /* <DEDUP_REMOVED lines=24> */
.L_x_51:
[----:B-1--4-:R-:W-:-:S05]  /*27d0*/  VIADD R8, R8, 0x1 ;  /* 0x0000000108087836 */ /* 0x012fca0000000000 */
[----:B------:R0:W-:Y:S01]  /*27e0*/  STL [R1+0xa4], R8 ;  /* 0x0000a40801007387 */ /* 0x0001e20000100800 */
[----:B------:R-:W-:Y:S05]  /*27f0*/  BRA `(.L_x_52) ;  /* 0x0000000000087947 */ /* 0x000fea0003800000 */
.L_x_50:
[----:B------:R-:W-:-:S05]  /*2800*/  IADD3 R2, PT, PT, R2, 0x1, RZ ;  /* 0x0000000102027810 */ /* 0x000fca0007ffe0ff */
[----:B------:R0:W-:Y:S02]  /*2810*/  STL [R1+0x50], R2 ;  /* 0x0000500201007387 */ /* 0x0001e40000100800 */
.L_x_52:
[----:B------:R-:W-:Y:S05]  /*2820*/  BSYNC.RECONVERGENT B0 ;  /* 0x0000000000007941 */ /* 0x000fea0003800200 */
.L_x_49:
        /* <DEDUP_REMOVED lines=24> */
.L_x_55:
[----:B-1--4-:R-:W-:-:S05]  /*29b0*/  VIADD R8, R8, 0x1 ;  /* 0x0000000108087836 */ /* 0x012fca0000000000 */
[----:B------:R0:W-:Y:S01]  /*29c0*/  STL [R1+0xa4], R8 ;  /* 0x0000a40801007387 */ /* 0x0001e20000100800 */
[----:B------:R-:W-:Y:S05]  /*29d0*/  BRA `(.L_x_56) ;  /* 0x0000000000087947 */ /* 0x000fea0003800000 */
.L_x_54:
[----:B------:R-:W-:-:S05]  /*29e0*/  VIADD R2, R2, 0x1 ;  /* 0x0000000102027836 */ /* 0x000fca0000000000 */
[----:B------:R0:W-:Y:S02]  /*29f0*/  STL [R1+0x50], R2 ;  /* 0x0000500201007387 */ /* 0x0001e40000100800 */
.L_x_56:
[----:B------:R-:W-:Y:S05]  /*2a00*/  BSYNC.RECONVERGENT B0 ;  /* 0x0000000000007941 */ /* 0x000fea0003800200 */
.L_x_53:
        /* <DEDUP_REMOVED lines=24> */
.L_x_59:
[----:B-1--4-:R-:W-:-:S05]  /*2b90*/  VIADD R8, R8, 0x1 ;  /* 0x0000000108087836 */ /* 0x012fca0000000000 */
[----:B------:R0:W-:Y:S01]  /*2ba0*/  STL [R1+0xa4], R8 ;  /* 0x0000a40801007387 */ /* 0x0001e20000100800 */
[----:B------:R-:W-:Y:S05]  /*2bb0*/  BRA `(.L_x_60) ;  /* 0x0000000000087947 */ /* 0x000fea0003800000 */
.L_x_58:
[----:B------:R-:W-:-:S05]  /*2bc0*/  VIADD R2, R2, 0x1 ;  /* 0x0000000102027836 */ /* 0x000fca0000000000 */
[----:B------:R0:W-:Y:S02]  /*2bd0*/  STL [R1+0x50], R2 ;  /* 0x0000500201007387 */ /* 0x0001e40000100800 */
.L_x_60:
[----:B------:R-:W-:Y:S05]  /*2be0*/  BSYNC.RECONVERGENT B0 ;  /* 0x0000000000007941 */ /* 0x000fea0003800200 */
.L_x_57:
        /* <DEDUP_REMOVED lines=24> */
.L_x_63:
[----:B-1--4-:R-:W-:-:S05]  /*2d70*/  VIADD R8, R8, 0x1 ;  /* 0x0000000108087836 */ /* 0x012fca0000000000 */
[----:B------:R0:W-:Y:S01]  /*2d80*/  STL [R1+0xa4], R8 ;  /* 0x0000a40801007387 */ /* 0x0001e20000100800 */
[----:B------:R-:W-:Y:S05]  /*2d90*/  BRA `(.L_x_64) ;  /* 0x0000000000087947 */ /* 0x000fea0003800000 */
.L_x_62:
[----:B------:R-:W-:-:S05]  /*2da0*/  VIADD R2, R2, 0x1 ;  /* 0x0000000102027836 */ /* 0x000fca0000000000 */
[----:B------:R0:W-:Y:S02]  /*2db0*/  STL [R1+0x50], R2 ;  /* 0x0000500201007387 */ /* 0x0001e40000100800 */
.L_x_64:
[----:B------:R-:W-:Y:S05]  /*2dc0*/  BSYNC.RECONVERGENT B0 ;  /* 0x0000000000007941 */ /* 0x000fea0003800200 */
.L_x_61:
        /* <DEDUP_REMOVED lines=24> */
.L_x_67:
[----:B-1--4-:R-:W-:-:S05]  /*2f50*/  VIADD R8, R8, 0x1 ;  /* 0x0000000108087836 */ /* 0x012fca0000000000 */
[----:B------:R0:W-:Y:S01]  /*2f60*/  STL [R1+0xa4], R8 ;  /* 0x0000a40801007387 */ /* 0x0001e20000100800 */
[----:B------:R-:W-:Y:S05]  /*2f70*/  BRA `(.L_x_68) ;  /* 0x0000000000087947 */ /* 0x000fea0003800000 */
.L_x_66:
[----:B------:R-:W-:-:S05]  /*2f80*/  VIADD R2, R2, 0x1 ;  /* 0x0000000102027836 */ /* 0x000fca0000000000 */
[----:B------:R0:W-:Y:S02]  /*2f90*/  STL [R1+0x50], R2 ;  /* 0x0000500201007387 */ /* 0x0001e40000100800 */
.L_x_68:
[----:B------:R-:W-:Y:S05]  /*2fa0*/  BSYNC.RECONVERGENT B0 ;  /* 0x0000000000007941 */ /* 0x000fea0003800200 */
.L_x_65:
        /* <DEDUP_REMOVED lines=24> */
.L_x_71:
[----:B-1--4-:R-:W-:-:S05]  /*3130*/  IADD3 R8, PT, PT, R8, 0x1, RZ ;  /* 0x0000000108087810 */ /* 0x012fca0007ffe0ff */
[----:B------:R0:W-:Y:S01]  /*3140*/  STL [R1+0xa4], R8 ;  /* 0x0000a40801007387 */ /* 0x0001e20000100800 */
[----:B------:R-:W-:Y:S05]  /*3150*/  BRA `(.L_x_72) ;  /* 0x0000000000087947 */ /* 0x000fea0003800000 */
.L_x_70:
[----:B------:R-:W-:-:S05]  /*3160*/  VIADD R2, R2, 0x1 ;  /* 0x0000000102027836 */ /* 0x000fca0000000000 */
[----:B------:R0:W-:Y:S02]  /*3170*/  STL [R1+0x50], R2 ;  /* 0x0000500201007387 */ /* 0x0001e40000100800 */
.L_x_72:
[----:B------:R-:W-:Y:S05]  /*3180*/  BSYNC.RECONVERGENT B0 ;  /* 0x0000000000007941 */ /* 0x000fea0003800200 */
.L_x_69:
        /* <DEDUP_REMOVED lines=24> */
.L_x_75:
[----:B-1--4-:R-:W-:-:S05]  /*3310*/  VIADD R8, R8, 0x1 ;  /* 0x0000000108087836 */ /* 0x012fca0000000000 */
[----:B------:R0:W-:Y:S01]  /*3320*/  STL [R1+0xa4], R8 ;  /* 0x0000a40801007387 */ /* 0x0001e20000100800 */
[----:B------:R-:W-:Y:S05]  /*3330*/  BRA `(.L_x_76) ;  /* 0x0000000000087947 */ /* 0x000fea0003800000 */
.L_x_74:
[----:B------:R-:W-:-:S05]  /*3340*/  IADD3 R2, PT, PT, R2, 0x1, RZ ;  /* 0x0000000102027810 */ /* 0x000fca0007ffe0ff */
[----:B------:R0:W-:Y:S02]  /*3350*/  STL [R1+0x50], R2 ;  /* 0x0000500201007387 */ /* 0x0001e40000100800 */
.L_x_76:
[----:B------:R-:W-:Y:S05]  /*3360*/  BSYNC.RECONVERGENT B0 ;  /* 0x0000000000007941 */ /* 0x000fea0003800200 */
.L_x_73:
        /* <DEDUP_REMOVED lines=24> */
.L_x_79:
[----:B-1--4-:R-:W-:-:S05]  /*34f0*/  VIADD R8, R8, 0x1 ;  /* 0x0000000108087836 */ /* 0x012fca0000000000 */
[----:B------:R0:W-:Y:S01]  /*3500*/  STL [R1+0xa4], R8 ;  /* 0x0000a40801007387 */ /* 0x0001e20000100800 */
[----:B------:R-:W-:Y:S05]  /*3510*/  BRA `(.L_x_80) ;  /* 0x0000000000087947 */ /* 0x000fea0003800000 */
.L_x_78:
[----:B------:R-:W-:-:S05]  /*3520*/  VIADD R2, R2, 0x1 ;  /* 0x0000000102027836 */ /* 0x000fca0000000000 */
[----:B------:R0:W-:Y:S02]  /*3530*/  STL [R1+0x50], R2 ;  /* 0x0000500201007387 */ /* 0x0001e40000100800 */
.L_x_80:
[----:B------:R-:W-:Y:S05]  /*3540*/  BSYNC.RECONVERGENT B0 ;  /* 0x0000000000007941 */ /* 0x000fea0003800200 */
.L_x_77:
        /* <DEDUP_REMOVED lines=24> */
.L_x_83:
[----:B-1--4-:R-:W-:-:S05]  /*36d0*/  VIADD R8, R8, 0x1 ;  /* 0x0000000108087836 */ /* 0x012fca0000000000 */
[----:B------:R0:W-:Y:S01]  /*36e0*/  STL [R1+0xa4], R8 ;  /* 0x0000a40801007387 */ /* 0x0001e20000100800 */
[----:B------:R-:W-:Y:S05]  /*36f0*/  BRA `(.L_x_84) ;  /* 0x0000000000087947 */ /* 0x000fea0003800000 */
.L_x_82:
[----:B------:R-:W-:-:S05]  /*3700*/  VIADD R2, R2, 0x1 ;  /* 0x0000000102027836 */ /* 0x000fca0000000000 */
[----:B------:R0:W-:Y:S02]  /*3710*/  STL [R1+0x50], R2 ;  /* 0x0000500201007387 */ /* 0x0001e40000100800 */
.L_x_84:
[----:B------:R-:W-:Y:S05]  /*3720*/  BSYNC.RECONVERGENT B0 ;  /* 0x0000000000007941 */ /* 0x000fea0003800200 */
.L_x_81:
        /* <DEDUP_REMOVED lines=24> */
.L_x_87:
[----:B-1--4-:R-:W-:-:S05]  /*38b0*/  VIADD R8, R8, 0x1 ;  /* 0x0000000108087836 */ /* 0x012fca0000000000 */
[----:B------:R0:W-:Y:S01]  /*38c0*/  STL [R1+0xa4], R8 ;  /* 0x0000a40801007387 */ /* 0x0001e20000100800 */
[----:B------:R-:W-:Y:S05]  /*38d0*/  BRA `(.L_x_88) ;  /* 0x0000000000087947 */ /* 0x000fea0003800000 */
.L_x_86:
[----:B------:R-:W-:-:S05]  /*38e0*/  VIADD R2, R2, 0x1 ;  /* 0x0000000102027836 */ /* 0x000fca0000000000 */
[----:B------:R0:W-:Y:S02]  /*38f0*/  STL [R1+0x50], R2 ;  /* 0x0000500201007387 */ /* 0x0001e40000100800 */
.L_x_88:
[----:B------:R-:W-:Y:S05]  /*3900*/  BSYNC.RECONVERGENT B0 ;  /* 0x0000000000007941 */ /* 0x000fea0003800200 */
.L_x_85:
        /* <DEDUP_REMOVED lines=10> */
[----:B------:R-:W-:-:S04]  /*39b0*/  IADD3 R3, PT, PT, R4, R17, RZ ;  /* 0x0000001104037210 */ /* 0x000fc80007ffe0ff */
        /* <DEDUP_REMOVED lines=13> */
.L_x_91:
[----:B-1--4-:R-:W-:-:S05]  /*3a90*/  VIADD R8, R8, 0x1 ;  /* 0x0000000108087836 */ /* 0x012fca0000000000 */
[----:B------:R0:W-:Y:S01]  /*3aa0*/  STL [R1+0xa4], R8 ;  /* 0x0000a40801007387 */ /* 0x0001e20000100800 */
[----:B------:R-:W-:Y:S05]  /*3ab0*/  BRA `(.L_x_92) ;  /* 0x0000000000087947 */ /* 0x000fea0003800000 */
.L_x_90:
[----:B------:R-:W-:-:S05]  /*3ac0*/  VIADD R2, R2, 0x1 ;  /* 0x0000000102027836 */ /* 0x000fca0000000000 */
[----:B------:R0:W-:Y:S02]  /*3ad0*/  STL [R1+0x50], R2 ;  /* 0x0000500201007387 */ /* 0x0001e40000100800 */
.L_x_92:
[----:B------:R-:W-:Y:S05]  /*3ae0*/  BSYNC.RECONVERGENT B0 ;  /* 0x0000000000007941 */ /* 0x000fea0003800200 */
.L_x_89:
[----:B------:R1:W-:Y:S01]  /*3af0*/  STG.E.64 desc[UR8][R12.64+0x8], R10 ;  /* 0x0000080a0c007986 */ /* 0x0003e2000c101b08 */
[----:B0-----:R-:W-:Y:S01]  /*3b00*/  CS2R R2, SRZ ;  /* 0x0000000000027805 */ /* 0x001fe2000001ff00 */
[----:B------:R-:W-:Y:S01]  /*3b10*/  IMAD.MOV.U32 R0, RZ, RZ, RZ ;  /* 0x000000ffff007224 */ /* 0x000fe200078e00ff */
[----:B------:R-:W-:Y:S01]  /*3b20*/  UMOV UR4, URZ ;  /* 0x000000ff00047c82 */ /* 0x000fe20008000000 */
[----:B------:R1:W-:Y:S01]  /*3b30*/  STG.E.64 desc[UR8][R12.64+0x10], R16 ;  /* 0x000010100c007986 */ /* 0x0003e2000c101b08 */
[----:B------:R-:W-:-:S03]  /*3b40*/  UMOV UR5, URZ ;  /* 0x000000ff00057c82 */ /* 0x000fc60008000000 */
[----:B------:R1:W-:Y:S02]  /*3b50*/  STG.E.64 desc[UR8][R12.64], R4 ;  /* 0x000000040c007986 */ /* 0x0003e4000c101b08 */
.L_x_123:
[----:B01----:R-:W0:Y:S01]  /*3b60*/  S2R R5, SR_CTAID.X ;  /* 0x0000000000057919 */ /* 0x003e220000002500 */
[----:B------:R-:W1:Y:S01]  /*3b70*/  LDC.64 R10, c[0x0][0x388] ;  /* 0x0000e200ff0a7b82 */ /* 0x000e620000000a00 */
[----:B------:R-:W0:Y:S01]  /*3b80*/  LDCU UR6, c[0x0][0x360] ;  /* 0x00006c00ff0677ac */ /* 0x000e220008000800 */
[----:B------:R-:W0:Y:S02]  /*3b90*/  S2R R4, SR_TID.X ;  /* 0x0000000000047919 */ /* 0x000e240000002100 */
[----:B0-----:R-:W-:-:S04]  /*3ba0*/  IMAD R5, R5, UR6, R4 ;  /* 0x0000000605057c24 */ /* 0x001fc8000f8e0204 */
[----:B-1----:R-:W-:-:S05]  /*3bb0*/  IMAD.WIDE R10, R5, 0x30, R10 ;  /* 0x00000030050a7825 */ /* 0x002fca00078e020a */
[----:B---3--:R-:W3:Y:S04]  /*3bc0*/  LDG.E.64 R6, desc[UR8][R10.64] ;  /* 0x000000080a067981 */ /* 0x008ee8000c1e1b00 */
[----:B--2---:R0:W5:Y:S04]  /*3bd0*/  LDG.E.64 R12, desc[UR8][R10.64+0x8] ;  /* 0x000008080a0c7981 */ /* 0x004168000c1e1b00 */
[----:B------:R0:W5:Y:S01]  /*3be0*/  LDG.E.64 R14, desc[UR8][R10.64+0x10] ;  /* 0x000010080a0e7981 */ /* 0x000162000c1e1b00 */
[----:B------:R-:W-:Y:S01]  /*3bf0*/  UMOV UR6, 0x587c5 ;  /* 0x000587c500067882 */ /* 0x000fe20000000000 */
[----:B0--3--:R-:W-:-:S07]  /*3c00*/  VIADD R9, R6, 0x587c5 ;  /* 0x000587c506097836 */ /* 0x009fce0000000000 */
.L_x_100:
[----:B01234-:R-:W-:Y:S01]  /*3c10*/  SHF.R.U32.HI R4, RZ, 0x2, R7 ;  /* 0x00000002ff047819 */ /* 0x01ffe20000011607 */
[----:B------:R-:W-:Y:S01]  /*3c20*/  UIADD3 UR6, UPT, UPT, UR6, 0xb0f8a, URZ ;  /* 0x000b0f8a06067890 */ /* 0x000fe2000fffe0ff */
[----:B-----5:R-:W-:Y:S01]  /*3c30*/  SHF.L.U32 R5, R15, 0x4, RZ ;  /* 0x000000040f057819 */ /* 0x020fe200000006ff */
[----:B------:R-:W-:Y:S01]  /*3c40*/  BSSY.RECONVERGENT B0, `(.L_x_93) ;  /* 0x00000e8000007945 */ /* 0x000fe20003800200 */
[----:B------:R-:W-:Y:S01]  /*3c50*/  LOP3.LUT R4, R4, R7, RZ, 0x3c, !PT ;  /* 0x0000000704047212 */ /* 0x000fe200078e3cff */
[----:B------:R-:W-:-:S04]  /*3c60*/  UISETP.NE.AND UP0, UPT, UR6, 0xedce17, UPT ;  /* 0x00edce170600788c */ /* 0x000fc8000bf05270 */
[----:B------:R-:W-:-:S05]  /*3c70*/  IMAD.SHL.U32 R6, R4, 0x2, RZ ;  /* 0x0000000204067824 */ /* 0x000fca00078e00ff */
[----:B------:R-:W-:Y:S02]  /*3c80*/  LOP3.LUT R6, R4, R6, R5, 0x96, !PT ;  /* 0x0000000604067212 */ /* 0x000fe400078e9605 */
[----:B------:R-:W-:Y:S02]  /*3c90*/  SHF.R.U32.HI R5, RZ, 0x2, R12 ;  /* 0x00000002ff057819 */ /* 0x000fe4000001160c */
[----:B------:R-:W-:Y:S02]  /*3ca0*/  LOP3.LUT R6, R6, R15, RZ, 0x3c, !PT ;  /* 0x0000000f06067212 */ /* 0x000fe400078e3cff */
[----:B------:R-:W-:Y:S01]  /*3cb0*/  LOP3.LUT R5, R5, R12, RZ, 0x3c, !PT ;  /* 0x0000000c05057212 */ /* 0x000fe200078e3cff */
[----:B------:R-:W-:Y:S02]  /*3cc0*/  IMAD.MOV.U32 R12, RZ, RZ, 0x2f800000 ;  /* 0x2f800000ff0c7424 */ /* 0x000fe400078e00ff */
[----:B------:R-:W-:Y:S02]  /*3cd0*/  IMAD.IADD R4, R6, 0x1, R9 ;  /* 0x0000000106047824 */ /* 0x000fe400078e0209 */
[----:B------:R-:W-:-:S02]  /*3ce0*/  IMAD.SHL.U32 R7, R5, 0x2, RZ ;  /* 0x0000000205077824 */ /* 0x000fc400078e00ff */
[----:B----4-:R-:W-:Y:S01]  /*3cf0*/  IMAD.SHL.U32 R8, R6, 0x10, RZ ;  /* 0x0000001006087824 */ /* 0x010fe200078e00ff */
[----:B------:R-:W-:-:S04]  /*3d00*/  I2FP.F32.U32 R4, R4 ;  /* 0x0000000400047245 */ /* 0x000fc80000201000 */
[----:B------:R-:W-:Y:S01]  /*3d10*/  LOP3.LUT R7, R5, R7, R8, 0x96, !PT ;  /* 0x0000000705077212 */ /* 0x000fe200078e9608 */
[----:B------:R-:W-:-:S03]  /*3d20*/  FFMA R4, R4, R12, 1.1641532182693481445e-10 ;  /* 0x2f00000004047423 */ /* 0x000fc6000000000c */
[----:B------:R-:W-:Y:S01]  /*3d30*/  LOP3.LUT R8, R7, R6, RZ, 0x3c, !PT ;  /* 0x0000000607087212 */ /* 0x000fe200078e3cff */
[----:B------:R-:W-:Y:S01]  /*3d40*/  FMUL R4, R4, 21 ;  /* 0x41a8000004047820 */ /* 0x000fe20000400000 */
[----:B------:R-:W-:Y:S01]  /*3d50*/  MOV R7, R13 ;  /* 0x0000000d00077202 */ /* 0x000fe20000000f00 */
[----:B------:R-:W-:Y:S01]  /*3d60*/  IMAD.MOV.U32 R13, RZ, RZ, R15 ;  /* 0x000000ffff0d7224 */ /* 0x000fe200078e000f */
[--C-:B------:R-:W-:Y:S01]  /*3d70*/  IADD3 R5, PT, PT, R9, 0x587c5, R8.reuse ;  /* 0x000587c509057810 */ /* 0x100fe20007ffe008 */
[----:B------:R-:W0:Y:S01]  /*3d80*/  F2I.TRUNC.NTZ R16, R4 ;  /* 0x0000000400107305 */ /* 0x000e22000020f100 */
[----:B------:R-:W-:Y:S02]  /*3d90*/  IMAD.MOV.U32 R15, RZ, RZ, R8 ;  /* 0x000000ffff0f7224 */ /* 0x000fe400078e0008 */
[----:B------:R-:W-:-:S05]  /*3da0*/  I2FP.F32.U32 R5, R5 ;  /* 0x0000000500057245 */ /* 0x000fca0000201000 */
[----:B------:R-:W-:Y:S01]  /*3db0*/  FFMA R5, R5, R12, 1.1641532182693481445e-10 ;  /* 0x2f00000005057423 */ /* 0x000fe2000000000c */
[----:B------:R-:W-:Y:S02]  /*3dc0*/  IMAD.MOV.U32 R12, RZ, RZ, R14 ;  /* 0x000000ffff0c7224 */ /* 0x000fe400078e000e */
[----:B------:R-:W-:Y:S02]  /*3dd0*/  IMAD.MOV.U32 R14, RZ, RZ, R6 ;  /* 0x000000ffff0e7224 */ /* 0x000fe400078e0006 */
[----:B------:R-:W-:Y:S01]  /*3de0*/  FMUL R5, R5, 6 ;  /* 0x40c0000005057820 */ /* 0x000fe20000400000 */
[----:B0-----:R-:W-:-:S03]  /*3df0*/  ISETP.NE.AND P0, PT, R16, 0x14, PT ;  /* 0x000000141000780c */ /* 0x001fc60003f05270 */
[----:B------:R0:W1:Y:S01]  /*3e00*/  F2I.TRUNC.NTZ R17, R5 ;  /* 0x0000000500117305 */ /* 0x000062000020f100 */
[----:B------:R-:W-:-:S09]  /*3e10*/  VIADD R8, R16, 0xffffffff ;  /* 0xffffffff10087836 */ /* 0x000fd20000000000 */
[----:B0-----:R-:W-:Y:S05]  /*3e20*/  @!P0 BRA `(.L_x_94) ;  /* 0x00000008001c8947 */ /* 0x001fea0003800000 */
[C---:B------:R-:W-:Y:S02]  /*3e30*/  ISETP.NE.AND P0, PT, R16.reuse, RZ, PT ;  /* 0x000000ff1000720c */ /* 0x040fe40003f05270 */
[----:B------:R-:W-:-:S11]  /*3e40*/  IADD3 R6, PT, PT, R16, 0x1, RZ ;  /* 0x0000000110067810 */ /* 0x000fd60007ffe0ff */
[----:B------:R-:W-:Y:S05]  /*3e50*/  @P0 BRA `(.L_x_95) ;  /* 0x00000004000c0947 */ /* 0x000fea0003800000 */
[----:B-1----:R-:W-:-:S13]  /*3e60*/  ISETP.GT.AND P0, PT, R17, 0x2, PT ;  /* 0x000000021100780c */ /* 0x002fda0003f04270 */
[----:B------:R-:W-:Y:S05]  /*3e70*/  @P0 BRA `(.L_x_96) ;  /* 0x0000000000800947 */ /* 0x000fea0003800000 */
[----:B------:R-:W-:-:S05]  /*3e80*/  VIMNMX.U32 R4, PT, PT, R17, 0x3, PT ;  /* 0x0000000311047848 */ /* 0x000fca0003fe0000 */
[----:B------:R-:W-:-:S04]  /*3e90*/  IMAD.SHL.U32 R8, R4, 0x4, RZ ;  /* 0x0000000404087824 */ /* 0x000fc800078e00ff */
[----:B------:R-:W0:Y:S02]  /*3ea0*/  LDC R4, c[0x2][R8] ;  /* 0x0080000008047b82 */ /* 0x000e240000000800 */
[----:B0-----:R-:W-:-:S04]  /*3eb0*/  SHF.R.S32.HI R5, RZ, 0x1f, R4 ;  /* 0x0000001fff057819 */ /* 0x001fc80000011404 */
.L_x_137:
[----:B------:R-:W-:Y:S05]  /*3ec0*/  BRX R4 -0x3ed0                                                          (*"BRANCH_TARGETS .L_x_138,.L_x_139,.L_x_140,.L_x_97"*) ;  /* 0xffffffc0044c7949 */ /* 0x000fea000383ffff */
.L_x_140:
[----:B------:R-:W-:-:S05]  /*3ed0*/  LEA R16, R6, UR7, 0x2 ;  /* 0x0000000706107c11 */ /* 0x000fca000f8e10ff */
[----:B------:R-:W2:Y:S04]  /*3ee0*/  LDL R4, [R16] ;  /* 0x0000000010047983 */ /* 0x000ea80000100800 */
[----:B--2---:R0:W-:Y:S04]  /*3ef0*/  STL [R1], R4 ;  /* 0x0000000401007387 */ /* 0x0041e80000100800 */
[----:B------:R-:W2:Y:S04]  /*3f00*/  LDL R5, [R16+0x54] ;  /* 0x0000540010057983 */ /* 0x000ea80000100800 */
[----:B------:R-:W3:Y:S01]  /*3f10*/  LDL R6, [R16+0xa8] ;  /* 0x0000a80010067983 */ /* 0x000ee20000100800 */
[----:B--2---:R-:W-:-:S03]  /*3f20*/  VIADD R8, R5, 0xffffffff ;  /* 0xffffffff05087836 */ /* 0x004fc60000000000 */
[----:B---3--:R0:W-:Y:S04]  /*3f30*/  STL [R1+0xa8], R6 ;  /* 0x0000a80601007387 */ /* 0x0081e80000100800 */
[----:B------:R0:W-:Y:S01]  /*3f40*/  STL [R1+0x54], R8 ;  /* 0x0000540801007387 */ /* 0x0001e20000100800 */
[----:B------:R-:W-:Y:S05]  /*3f50*/  BRA `(.L_x_97) ;  /* 0x0000000800d87947 */ /* 0x000fea0003800000 */
.L_x_138:
[----:B------:R-:W-:-:S05]  /*3f60*/  LEA R5, R6, UR7, 0x2 ;  /* 0x0000000706057c11 */ /* 0x000fca000f8e10ff */
[----:B------:R-:W2:Y:S04]  /*3f70*/  LDL R4, [R5+0x54] ;  /* 0x0000540005047983 */ /* 0x000ea80000100800 */
[----:B------:R-:W3:Y:S04]  /*3f80*/  LDL R8, [R5] ;  /* 0x0000000005087983 */ /* 0x000ee80000100800 */
[----:B--2---:R0:W-:Y:S04]  /*3f90*/  STL [R1+0x54], R4 ;  /* 0x0000540401007387 */ /* 0x0041e80000100800 */
[----:B------:R-:W2:Y:S01]  /*3fa0*/  LDL R6, [R5+0xa8] ;  /* 0x0000a80005067983 */ /* 0x000ea20000100800 */
[----:B---3--:R-:W-:-:S05]  /*3fb0*/  VIADD R8, R8, 0xffffffff ;  /* 0xffffffff08087836 */ /* 0x008fca0000000000 */
[----:B------:R0:W-:Y:S04]  /*3fc0*/  STL [R1], R8 ;  /* 0x0000000801007387 */ /* 0x0001e80000100800 */
[----:B--2---:R0:W-:Y:S01]  /*3fd0*/  STL [R1+0xa8], R6 ;  /* 0x0000a80601007387 */ /* 0x0041e20000100800 */
[----:B------:R-:W-:Y:S05]  /*3fe0*/  BRA `(.L_x_97) ;  /* 0x0000000800b47947 */ /* 0x000fea0003800000 */
.L_x_139:
        /* <DEDUP_REMOVED lines=9> */
.L_x_96:
[----:B------:R-:W-:-:S05]  /*4080*/  IMAD.MOV.U32 R4, RZ, RZ, -0x3 ;  /* 0xfffffffdff047424 */ /* 0x000fca00078e00ff */
[----:B------:R-:W-:-:S04]  /*4090*/  VIADDMNMX.U32 R4, R17, R4, 0x3, PT ;  /* 0x0000000311047446 */ /* 0x000fc80003800004 */
[----:B------:R-:W-:-:S04]  /*40a0*/  SHF.L.U32 R8, R4, 0x2, RZ ;  /* 0x0000000204087819 */ /* 0x000fc800000006ff */
[----:B------:R-:W0:Y:S02]  /*40b0*/  LDC R4, c[0x2][R8+0x10] ;  /* 0x0080040008047b82 */ /* 0x000e240000000800 */
[----:B0-----:R-:W-:-:S04]  /*40c0*/  SHF.R.S32.HI R5, RZ, 0x1f, R4 ;  /* 0x0000001fff057819 */ /* 0x001fc80000011404 */
.L_x_142:
[----:B------:R-:W-:Y:S05]  /*40d0*/  BRX R4 -0x40e0                                                          (*"BRANCH_TARGETS .L_x_143,.L_x_144,.L_x_145,.L_x_97"*) ;  /* 0xffffffbc04c87949 */ /* 0x000fea000383ffff */
.L_x_145:
[----:B------:R-:W-:-:S05]  /*40e0*/  LEA R16, R6, UR7, 0x2 ;  /* 0x0000000706107c11 */ /* 0x000fca000f8e10ff */
[----:B------:R-:W2:Y:S04]  /*40f0*/  LDL R4, [R16] ;  /* 0x0000000010047983 */ /* 0x000ea80000100800 */
[----:B--2---:R0:W-:Y:S04]  /*4100*/  STL [R1], R4 ;  /* 0x0000000401007387 */ /* 0x0041e80000100800 */
[----:B------:R-:W2:Y:S04]  /*4110*/  LDL R6, [R16+0x54] ;  /* 0x0000540010067983 */ /* 0x000ea80000100800 */
[----:B--2---:R0:W-:Y:S04]  /*4120*/  STL [R1+0x54], R6 ;  /* 0x0000540601007387 */ /* 0x0041e80000100800 */
[----:B------:R-:W2:Y:S02]  /*4130*/  LDL R5, [R16+0xa8] ;  /* 0x0000a80010057983 */ /* 0x000ea40000100800 */
[----:B--2---:R-:W-:-:S05]  /*4140*/  VIADD R8, R5, 0x1 ;  /* 0x0000000105087836 */ /* 0x004fca0000000000 */
[----:B------:R0:W-:Y:S01]  /*4150*/  STL [R1+0xa8], R8 ;  /* 0x0000a80801007387 */ /* 0x0001e20000100800 */
[----:B------:R-:W-:Y:S05]  /*4160*/  BRA `(.L_x_97) ;  /* 0x0000000800547947 */ /* 0x000fea0003800000 */
.L_x_143:
        /* <DEDUP_REMOVED lines=9> */
.L_x_144:
        /* <DEDUP_REMOVED lines=9> */
.L_x_95:
[----:B------:R-:W-:-:S13]  /*4290*/  ISETP.GT.U32.AND P0, PT, R8, 0x12, PT ;  /* 0x000000120800780c */ /* 0x000fda0003f04070 */
[----:B------:R-:W-:Y:S05]  /*42a0*/  @P0 BRA `(.L_x_97) ;  /* 0x0000000800040947 */ /* 0x000fea0003800000 */
[----:B------:R-:W-:Y:S02]  /*42b0*/  LEA R4, R8, UR7, 0x2 ;  /* 0x0000000708047c11 */ /* 0x000fe4000f8e10ff */
[----:B------:R-:W-:-:S03]  /*42c0*/  LEA R19, R6, UR7, 0x2 ;  /* 0x0000000706137c11 */ /* 0x000fc6000f8e10ff */
[----:B------:R-:W2:Y:S04]  /*42d0*/  LDL R6, [R4] ;  /* 0x0000000004067983 */ /* 0x000ea80000100800 */
[----:B------:R-:W2:Y:S02]  /*42e0*/  LDL R5, [R19] ;  /* 0x0000000013057983 */ /* 0x000ea40000100800 */
[----:B--2---:R-:W-:-:S13]  /*42f0*/  ISETP.NE.AND P0, PT, R6, R5, PT ;  /* 0x000000050600720c */ /* 0x004fda0003f05270 */
[----:B------:R-:W-:Y:S05]  /*4300*/  @P0 BRA `(.L_x_97) ;  /* 0x0000000400ec0947 */ /* 0x000fea0003800000 */
[----:B------:R-:W2:Y:S04]  /*4310*/  LDL R8, [R4+0x54] ;  /* 0x0000540004087983 */ /* 0x000ea80000100800 */
[----:B------:R-:W2:Y:S02]  /*4320*/  LDL R5, [R19+0x54] ;  /* 0x0000540013057983 */ /* 0x000ea40000100800 */
[----:B--2---:R-:W-:-:S13]  /*4330*/  ISETP.NE.AND P0, PT, R8, R5, PT ;  /* 0x000000050800720c */ /* 0x004fda0003f05270 */
[----:B------:R-:W-:Y:S05]  /*4340*/  @P0 BRA `(.L_x_97) ;  /* 0x0000000400dc0947 */ /* 0x000fea0003800000 */
[----:B------:R-:W2:Y:S04]  /*4350*/  LDL R18, [R4+0xa8] ;  /* 0x0000a80004127983 */ /* 0x000ea80000100800 */
[----:B------:R-:W2:Y:S02]  /*4360*/  LDL R5, [R19+0xa8] ;  /* 0x0000a80013057983 */ /* 0x000ea40000100800 */
[----:B--2---:R-:W-:-:S13]  /*4370*/  ISETP.NE.AND P0, PT, R18, R5, PT ;  /* 0x000000051200720c */ /* 0x004fda0003f05270 */
[----:B------:R-:W-:Y:S05]  /*4380*/  @P0 BRA `(.L_x_97) ;  /* 0x0000000400cc0947 */ /* 0x000fea0003800000 */
[----:B-1----:R-:W-:-:S13]  /*4390*/  ISETP.GT.AND P0, PT, R17, 0x2, PT ;  /* 0x000000021100780c */ /* 0x002fda0003f04270 */
[----:B------:R-:W-:Y:S05]  /*43a0*/  @P0 BRA `(.L_x_98) ;  /* 0x00000000005c0947 */ /* 0x000fea0003800000 */
[----:B------:R-:W-:-:S05]  /*43b0*/  VIMNMX.U32 R17, PT, PT, R17, 0x3, PT ;  /* 0x0000000311117848 */ /* 0x000fca0003fe0000 */
[----:B------:R-:W-:-:S04]  /*43c0*/  IMAD.SHL.U32 R17, R17, 0x4, RZ ;  /* 0x0000000411117824 */ /* 0x000fc800078e00ff */
[----:B------:R-:W0:Y:S02]  /*43d0*/  LDC R4, c[0x2][R17+0x40] ;  /* 0x0080100011047b82 */ /* 0x000e240000000800 */
[----:B0-----:R-:W-:-:S04]  /*43e0*/  SHF.R.S32.HI R5, RZ, 0x1f, R4 ;  /* 0x0000001fff057819 */ /* 0x001fc80000011404 */
.L_x_147:
[----:B------:R-:W-:Y:S05]  /*43f0*/  BRX R4 -0x4400                                                          (*"BRANCH_TARGETS .L_x_148,.L_x_149,.L_x_150,.L_x_97"*) ;  /* 0xffffffbc04007949 */ /* 0x000fea000383ffff */
.L_x_150:
[----:B------:R-:W-:Y:S01]  /*4400*/  LEA R4, R16, UR7, 0x2 ;  /* 0x0000000710047c11 */ /* 0x000fe2000f8e10ff */
[----:B------:R-:W-:-:S04]  /*4410*/  VIADD R5, R8, 0xffffffff ;  /* 0xffffffff08057836 */ /* 0x000fc80000000000 */
[----:B------:R0:W-:Y:S04]  /*4420*/  STL [R4], R6 ;  /* 0x0000000604007387 */ /* 0x0001e80000100800 */
[----:B------:R0:W-:Y:S04]  /*4430*/  STL [R4+0xa8], R18 ;  /* 0x0000a81204007387 */ /* 0x0001e80000100800 */
[----:B------:R0:W-:Y:S01]  /*4440*/  STL [R4+0x54], R5 ;  /* 0x0000540504007387 */ /* 0x0001e20000100800 */
[----:B------:R-:W-:Y:S05]  /*4450*/  BRA `(.L_x_97) ;  /* 0x0000000400987947 */ /* 0x000fea0003800000 */
.L_x_148:
[----:B------:R-:W-:Y:S02]  /*4460*/  LEA R5, R16, UR7, 0x2 ;  /* 0x0000000710057c11 */ /* 0x000fe4000f8e10ff */
[----:B------:R-:W-:-:S03]  /*4470*/  IADD3 R4, PT, PT, R6, -0x1, RZ ;  /* 0xffffffff06047810 */ /* 0x000fc60007ffe0ff */
[----:B------:R0:W-:Y:S04]  /*4480*/  STL [R5+0x54], R8 ;  /* 0x0000540805007387 */ /* 0x0001e80000100800 */
[----:B------:R0:W-:Y:S04]  /*4490*/  STL [R5+0xa8], R18 ;  /* 0x0000a81205007387 */ /* 0x0001e80000100800 */
[----:B------:R0:W-:Y:S01]  /*44a0*/  STL [R5], R4 ;  /* 0x0000000405007387 */ /* 0x0001e20000100800 */
[----:B------:R-:W-:Y:S05]  /*44b0*/  BRA `(.L_x_97) ;  /* 0x0000000400807947 */ /* 0x000fea0003800000 */
.L_x_149:
[----:B------:R-:W-:Y:S01]  /*44c0*/  LEA R5, R16, UR7, 0x2 ;  /* 0x0000000710057c11 */ /* 0x000fe2000f8e10ff */
[----:B------:R-:W-:-:S04]  /*44d0*/  VIADD R4, R6, 0x1 ;  /* 0x0000000106047836 */ /* 0x000fc80000000000 */
[----:B------:R0:W-:Y:S04]  /*44e0*/  STL [R5+0x54], R8 ;  /* 0x0000540805007387 */ /* 0x0001e80000100800 */
[----:B------:R0:W-:Y:S04]  /*44f0*/  STL [R5+0xa8], R18 ;  /* 0x0000a81205007387 */ /* 0x0001e80000100800 */
[----:B------:R0:W-:Y:S01]  /*4500*/  STL [R5], R4 ;  /* 0x0000000405007387 */ /* 0x0001e20000100800 */
[----:B------:R-:W-:Y:S05]  /*4510*/  BRA `(.L_x_97) ;  /* 0x0000000400687947 */ /* 0x000fea0003800000 */
.L_x_98:
[----:B------:R-:W-:-:S05]  /*4520*/  IMAD.MOV.U32 R4, RZ, RZ, -0x3 ;  /* 0xfffffffdff047424 */ /* 0x000fca00078e00ff */
[----:B------:R-:W-:-:S05]  /*4530*/  VIADDMNMX.U32 R4, R17, R4, 0x3, PT ;  /* 0x0000000311047446 */ /* 0x000fca0003800004 */
[----:B------:R-:W-:-:S04]  /*4540*/  IMAD.SHL.U32 R17, R4, 0x4, RZ ;  /* 0x0000000404117824 */ /* 0x000fc800078e00ff */
[----:B------:R-:W0:Y:S02]  /*4550*/  LDC R4, c[0x2][R17+0x50] ;  /* 0x0080140011047b82 */ /* 0x000e240000000800 */
[----:B0-----:R-:W-:-:S04]  /*4560*/  SHF.R.S32.HI R5, RZ, 0x1f, R4 ;  /* 0x0000001fff057819 */ /* 0x001fc80000011404 */
.L_x_152:
[----:B------:R-:W-:Y:S05]  /*4570*/  BRX R4 -0x4580                                                          (*"BRANCH_TARGETS .L_x_153,.L_x_154,.L_x_155,.L_x_97"*) ;  /* 0xffffffb804a07949 */ /* 0x000fea000383ffff */
.L_x_155:
[----:B------:R-:W-:Y:S01]  /*4580*/  LEA R5, R16, UR7, 0x2 ;  /* 0x0000000710057c11 */ /* 0x000fe2000f8e10ff */
[----:B------:R-:W-:-:S04]  /*4590*/  VIADD R4, R18, 0x1 ;  /* 0x0000000112047836 */ /* 0x000fc80000000000 */
[----:B------:R0:W-:Y:S04]  /*45a0*/  STL [R5], R6 ;  /* 0x0000000605007387 */ /* 0x0001e80000100800 */
[----:B------:R0:W-:Y:S04]  /*45b0*/  STL [R5+0x54], R8 ;  /* 0x0000540805007387 */ /* 0x0001e80000100800 */
[----:B------:R0:W-:Y:S01]  /*45c0*/  STL [R5+0xa8], R4 ;  /* 0x0000a80405007387 */ /* 0x0001e20000100800 */
[----:B------:R-:W-:Y:S05]  /*45d0*/  BRA `(.L_x_97) ;  /* 0x0000000400387947 */ /* 0x000fea0003800000 */
.L_x_153:
[----:B------:R-:W-:Y:S02]  /*45e0*/  LEA R5, R16, UR7, 0x2 ;  /* 0x0000000710057c11 */ /* 0x000fe4000f8e10ff */
[----:B------:R-:W-:-:S03]  /*45f0*/  IADD3 R4, PT, PT, R8, 0x1, RZ ;  /* 0x0000000108047810 */ /* 0x000fc60007ffe0ff */
[----:B------:R0:W-:Y:S04]  /*4600*/  STL [R5], R6 ;  /* 0x0000000605007387 */ /* 0x0001e80000100800 */
[----:B------:R0:W-:Y:S04]  /*4610*/  STL [R5+0xa8], R18 ;  /* 0x0000a81205007387 */ /* 0x0001e80000100800 */
[----:B------:R0:W-:Y:S01]  /*4620*/  STL [R5+0x54], R4 ;  /* 0x0000540405007387 */ /* 0x0001e20000100800 */
[----:B------:R-:W-:Y:S05]  /*4630*/  BRA `(.L_x_97) ;  /* 0x0000000400207947 */ /* 0x000fea0003800000 */
.L_x_154:
[----:B------:R-:W-:Y:S01]  /*4640*/  LEA R5, R16, UR7, 0x2 ;  /* 0x0000000710057c11 */ /* 0x000fe2000f8e10ff */
[----:B------:R-:W-:-:S04]  /*4650*/  VIADD R4, R18, 0xffffffff ;  /* 0xffffffff12047836 */ /* 0x000fc80000000000 */
[----:B------:R0:W-:Y:S04]  /*4660*/  STL [R5], R6 ;  /* 0x0000000605007387 */ /* 0x0001e80000100800 */
[----:B------:R0:W-:Y:S04]  /*4670*/  STL [R5+0x54], R8 ;  /* 0x0000540805007387 */ /* 0x0001e80000100800 */
[----:B------:R0:W-:Y:S01]  /*4680*/  STL [R5+0xa8], R4 ;  /* 0x0000a80405007387 */ /* 0x0001e20000100800 */
[----:B------:R-:W-:Y:S05]  /*4690*/  BRA `(.L_x_97) ;  /* 0x0000000400087947 */ /* 0x000fea0003800000 */
.L_x_94:
[----:B-1----:R-:W-:-:S13]  /*46a0*/  ISETP.GT.AND P0, PT, R17, 0x2, PT ;  /* 0x000000021100780c */ /* 0x002fda0003f04270 */
[----:B------:R-:W-:Y:S05]  /*46b0*/  @P0 BRA `(.L_x_99) ;  /* 0x0000000000800947 */ /* 0x000fea0003800000 */
[----:B------:R-:W-:-:S05]  /*46c0*/  VIMNMX.U32 R17, PT, PT, R17, 0x3, PT ;  /* 0x0000000311117848 */ /* 0x000fca0003fe0000 */
[----:B------:R-:W-:-:S04]  /*46d0*/  IMAD.SHL.U32 R17, R17, 0x4, RZ ;  /* 0x0000000411117824 */ /* 0x000fc800078e00ff */
[----:B------:R-:W0:Y:S02]  /*46e0*/  LDC R4, c[0x2][R17+0x20] ;  /* 0x0080080011047b82 */ /* 0x000e240000000800 */
[----:B0-----:R-:W-:-:S04]  /*46f0*/  SHF.R.S32.HI R5, RZ, 0x1f, R4 ;  /* 0x0000001fff057819 */ /* 0x001fc80000011404 */
.L_x_157:
[----:B------:R-:W-:Y:S05]  /*4700*/  BRX R4 -0x4710                                                          (*"BRANCH_TARGETS .L_x_158,.L_x_159,.L_x_160,.L_x_97"*) ;  /* 0xffffffb8043c7949 */ /* 0x000fea000383ffff */
.L_x_160:
[----:B------:R-:W-:-:S05]  /*4710*/  LEA R16, R8, UR7, 0x2 ;  /* 0x0000000708107c11 */ /* 0x000fca000f8e10ff */
[----:B------:R-:W2:Y:S04]  /*4720*/  LDL R4, [R16] ;  /* 0x0000000010047983 */ /* 0x000ea80000100800 */
[----:B--2---:R1:W-:Y:S04]  /*4730*/  STL [R1+0x50], R4 ;  /* 0x0000500401007387 */ /* 0x0043e80000100800 */
[----:B------:R-:W2:Y:S04]  /*4740*/  LDL R5, [R16+0x54] ;  /* 0x0000540010057983 */ /* 0x000ea80000100800 */
[----:B------:R-:W3:Y:S01]  /*4750*/  LDL R6, [R16+0xa8] ;  /* 0x0000a80010067983 */ /* 0x000ee20000100800 */
[----:B--2---:R-:W-:-:S03]  /*4760*/  VIADD R8, R5, 0xffffffff ;  /* 0xffffffff05087836 */ /* 0x004fc60000000000 */
[----:B---3--:R1:W-:Y:S04]  /*4770*/  STL [R1+0xf8], R6 ;  /* 0x0000f80601007387 */ /* 0x0083e80000100800 */
[----:B------:R1:W-:Y:S01]  /*4780*/  STL [R1+0xa4], R8 ;  /* 0x0000a40801007387 */ /* 0x0003e20000100800 */
[----:B------:R-:W-:Y:S05]  /*4790*/  BRA `(.L_x_97) ;  /* 0x0000000000c87947 */ /* 0x000fea0003800000 */
.L_x_158:
[----:B------:R-:W-:-:S05]  /*47a0*/  LEA R5, R8, UR7, 0x2 ;  /* 0x0000000708057c11 */ /* 0x000fca000f8e10ff */
[----:B------:R-:W2:Y:S04]  /*47b0*/  LDL R4, [R5+0x54] ;  /* 0x0000540005047983 */ /* 0x000ea80000100800 */
[----:B------:R-:W3:Y:S04]  /*47c0*/  LDL R8, [R5] ;  /* 0x0000000005087983 */ /* 0x000ee80000100800 */
[----:B--2---:R2:W-:Y:S04]  /*47d0*/  STL [R1+0xa4], R4 ;  /* 0x0000a40401007387 */ /* 0x0045e80000100800 */
[----:B------:R-:W4:Y:S01]  /*47e0*/  LDL R6, [R5+0xa8] ;  /* 0x0000a80005067983 */ /* 0x000f220000100800 */
[----:B---3--:R-:W-:-:S05]  /*47f0*/  VIADD R8, R8, 0xffffffff ;  /* 0xffffffff08087836 */ /* 0x008fca0000000000 */
[----:B------:R2:W-:Y:S04]  /*4800*/  STL [R1+0x50], R8 ;  /* 0x0000500801007387 */ /* 0x0005e80000100800 */
[----:B----4-:R2:W-:Y:S01]  /*4810*/  STL [R1+0xf8], R6 ;  /* 0x0000f80601007387 */ /* 0x0105e20000100800 */
[----:B------:R-:W-:Y:S05]  /*4820*/  BRA `(.L_x_97) ;  /* 0x0000000000a47947 */ /* 0x000fea0003800000 */
.L_x_159:
[----:B------:R-:W-:-:S05]  /*4830*/  LEA R5, R8, UR7, 0x2 ;  /* 0x0000000708057c11 */ /* 0x000fca000f8e10ff */
[----:B------:R-:W2:Y:S04]  /*4840*/  LDL R4, [R5+0x54] ;  /* 0x0000540005047983 */ /* 0x000ea80000100800 */
[----:B------:R-:W3:Y:S04]  /*4850*/  LDL R8, [R5] ;  /* 0x0000000005087983 */ /* 0x000ee80000100800 */
[----:B--2---:R0:W-:Y:S04]  /*4860*/  STL [R1+0xa4], R4 ;  /* 0x0000a40401007387 */ /* 0x0041e80000100800 */
[----:B------:R-:W2:Y:S01]  /*4870*/  LDL R6, [R5+0xa8] ;  /* 0x0000a80005067983 */ /* 0x000ea20000100800 */
[----:B---3--:R-:W-:-:S05]  /*4880*/  IADD3 R8, PT, PT, R8, 0x1, RZ ;  /* 0x0000000108087810 */ /* 0x008fca0007ffe0ff */
[----:B------:R0:W-:Y:S04]  /*4890*/  STL [R1+0x50], R8 ;  /* 0x0000500801007387 */ /* 0x0001e80000100800 */
[----:B--2---:R0:W-:Y:S01]  /*48a0*/  STL [R1+0xf8], R6 ;  /* 0x0000f80601007387 */ /* 0x0041e20000100800 */
[----:B------:R-:W-:Y:S05]  /*48b0*/  BRA `(.L_x_97) ;  /* 0x0000000000807947 */ /* 0x000fea0003800000 */
.L_x_99:
[----:B------:R-:W-:-:S05]  /*48c0*/  IMAD.MOV.U32 R4, RZ, RZ, -0x3 ;  /* 0xfffffffdff047424 */ /* 0x000fca00078e00ff */
[----:B------:R-:W-:-:S05]  /*48d0*/  VIADDMNMX.U32 R4, R17, R4, 0x3, PT ;  /* 0x0000000311047446 */ /* 0x000fca0003800004 */
[----:B------:R-:W-:-:S04]  /*48e0*/  IMAD.SHL.U32 R6, R4, 0x4, RZ ;  /* 0x0000000404067824 */ /* 0x000fc800078e00ff */
[----:B------:R-:W0:Y:S02]  /*48f0*/  LDC R4, c[0x2][R6+0x30] ;  /* 0x00800c0006047b82 */ /* 0x000e240000000800 */
[----:B0-----:R-:W-:-:S04]  /*4900*/  SHF.R.S32.HI R5, RZ, 0x1f, R4 ;  /* 0x0000001fff057819 */ /* 0x001fc80000011404 */
.L_x_162:
[----:B------:R-:W-:Y:S05]  /*4910*/  BRX R4 -0x4920                                                          (*"BRANCH_TARGETS .L_x_163,.L_x_164,.L_x_165,.L_x_97"*) ;  /* 0xffffffb404b87949 */ /* 0x000fea000383ffff */
.L_x_165:
[----:B------:R-:W-:-:S05]  /*4920*/  LEA R16, R8, UR7, 0x2 ;  /* 0x0000000708107c11 */ /* 0x000fca000f8e10ff */
[----:B------:R-:W2:Y:S04]  /*4930*/  LDL R4, [R16] ;  /* 0x0000000010047983 */ /* 0x000ea80000100800 */
[----:B--2---:R4:W-:Y:S04]  /*4940*/  STL [R1+0x50], R4 ;  /* 0x0000500401007387 */ /* 0x0049e80000100800 */
[----:B------:R-:W2:Y:S04]  /*4950*/  LDL R6, [R16+0x54] ;  /* 0x0000540010067983 */ /* 0x000ea80000100800 */
[----:B--2---:R4:W-:Y:S04]  /*4960*/  STL [R1+0xa4], R6 ;  /* 0x0000a40601007387 */ /* 0x0049e80000100800 */
[----:B------:R-:W2:Y:S02]  /*4970*/  LDL R5, [R16+0xa8] ;  /* 0x0000a80010057983 */ /* 0x000ea40000100800 */
[----:B--2---:R-:W-:-:S05]  /*4980*/  VIADD R8, R5, 0x1 ;  /* 0x0000000105087836 */ /* 0x004fca0000000000 */
[----:B------:R4:W-:Y:S01]  /*4990*/  STL [R1+0xf8], R8 ;  /* 0x0000f80801007387 */ /* 0x0009e20000100800 */
[----:B------:R-:W-:Y:S05]  /*49a0*/  BRA `(.L_x_97) ;  /* 0x0000000000447947 */ /* 0x000fea0003800000 */
.L_x_163:
        /* <DEDUP_REMOVED lines=9> */
.L_x_164:
[----:B------:R-:W-:-:S05]  /*4a40*/  LEA R16, R8, UR7, 0x2 ;  /* 0x0000000708107c11 */ /* 0x000fca000f8e10ff */
[----:B------:R-:W2:Y:S04]  /*4a50*/  LDL R4, [R16] ;  /* 0x0000000010047983 */ /* 0x000ea80000100800 */
[----:B--2---:R3:W-:Y:S04]  /*4a60*/  STL [R1+0x50], R4 ;  /* 0x0000500401007387 */ /* 0x0047e80000100800 */
[----:B------:R-:W2:Y:S04]  /*4a70*/  LDL R6, [R16+0x54] ;  /* 0x0000540010067983 */ /* 0x000ea80000100800 */
[----:B--2---:R3:W-:Y:S04]  /*4a80*/  STL [R1+0xa4], R6 ;  /* 0x0000a40601007387 */ /* 0x0047e80000100800 */
[----:B------:R-:W2:Y:S02]  /*4a90*/  LDL R5, [R16+0xa8] ;  /* 0x0000a80010057983 */ /* 0x000ea40000100800 */
[----:B--2---:R-:W-:-:S05]  /*4aa0*/  IADD3 R8, PT, PT, R5, -0x1, RZ ;  /* 0xffffffff05087810 */ /* 0x004fca0007ffe0ff */
[----:B------:R3:W-:Y:S02]  /*4ab0*/  STL [R1+0xf8], R8 ;  /* 0x0000f80801007387 */ /* 0x0007e40000100800 */
.L_x_97:
[----:B------:R-:W-:Y:S05]  /*4ac0*/  BSYNC.RECONVERGENT B0 ;  /* 0x0000000000007941 */ /* 0x000fea0003800200 */
.L_x_93:
[----:B------:R-:W-:Y:S01]  /*4ad0*/  VIADD R9, R9, 0xb0f8a ;  /* 0x000b0f8a09097836 */ /* 0x000fe20000000000 */
[----:B------:R-:W-:Y:S06]  /*4ae0*/  BRA.U UP0, `(.L_x_100) ;  /* 0xfffffff100487547 */ /* 0x000fec000b83ffff */
[----:B01234-:R-:W-:Y:S01]  /*4af0*/  VIADD R6, R9, 0xfffa783b ;  /* 0xfffa783b09067836 */ /* 0x01ffe20000000000 */
[----:B------:R0:W-:Y:S01]  /*4b00*/  STG.E.64 desc[UR8][R10.64+0x8], R12 ;  /* 0x0000080c0a007986 */ /* 0x0001e2000c101b08 */
[----:B------:R-:W-:Y:S02]  /*4b10*/  UISETP.NE.AND UP0, UPT, UR4, 0x320, UPT ;  /* 0x000003200400788c */ /* 0x000fe4000bf05270 */
[----:B------:R-:W-:Y:S01]  /*4b20*/  UIMAD UR6, UR4, -0x33333333, URZ ;  /* 0xcccccccd040678a4 */ /* 0x000fe2000f8e02ff */
[----:B------:R0:W-:Y:S03]  /*4b30*/  STG.E.64 desc[UR8][R10.64+0x10], R14 ;  /* 0x0000100e0a007986 */ /* 0x0001e6000c101b08 */
[----:B------:R-:W-:Y:S01]  /*4b40*/  USHF.L.W.U32.HI UR6, UR6, 0x1f, UR6 ;  /* 0x0000001f06067899 */ /* 0x000fe20008010e06 */
[----:B------:R0:W-:Y:S03]  /*4b50*/  STG.E.64 desc[UR8][R10.64], R6 ;  /* 0x000000060a007986 */ /* 0x0001e6000c101b08 */
[----:B------:R-:W-:Y:S01]  /*4b60*/  UISETP.GT.U32.AND UP1, UPT, UR6, 0x19999999, UPT ;  /* 0x199999990600788c */ /* 0x000fe2000bf24070 */
[----:B------:R-:W-:Y:S10]  /*4b70*/  BRA.U UP0, `(.L_x_101) ;  /* 0x0000000900787547 */ /* 0x000ff4000b800000 */
[----:B------:R-:W2:Y:S04]  /*4b80*/  LDL.64 R62, [R1] ;  /* 0x00000000013e7983 */ /* 0x000ea80000100a00 */
[----:B------:R-:W3:Y:S04]  /*4b90*/  LDL.64 R64, [R1+0x8] ;  /* 0x0000080001407983 */ /* 0x000ee80000100a00 */
[----:B------:R-:W4:Y:S04]  /*4ba0*/  LDL.64 R66, [R1+0x10] ;  /* 0x0000100001427983 */ /* 0x000f280000100a00 */
[----:B------:R-:W5:Y:S04]  /*4bb0*/  LDL.64 R60, [R1+0x18] ;  /* 0x00001800013c7983 */ /* 0x000f680000100a00 */
        /* <DEDUP_REMOVED lines=22> */
[----:B0-----:R-:W5:Y:S04]  /*4d20*/  LDL.64 R12, [R1+0xe8] ;  /* 0x0000e800010c7983 */ /* 0x001f680000100a00 */
[----:B------:R-:W5:Y:S04]  /*4d30*/  LDL.64 R14, [R1+0x98] ;  /* 0x00009800010e7983 */ /* 0x000f680000100a00 */
[----:B------:R-:W5:Y:S04]  /*4d40*/  LDL.64 R6, [R1+0x48] ;  /* 0x0000480001067983 */ /* 0x000f680000100a00 */
[----:B------:R-:W5:Y:S04]  /*4d50*/  LDL.64 R8, [R1+0xf0] ;  /* 0x0000f00001087983 */ /* 0x000f680000100a00 */
[----:B------:R-:W5:Y:S04]  /*4d60*/  LDL.64 R10, [R1+0xa0] ;  /* 0x0000a000010a7983 */ /* 0x000f680000100a00 */
[----:B------:R-:W5:Y:S01]  /*4d70*/  LDL R56, [R1+0xf8] ;  /* 0x0000f80001387983 */ /* 0x000f620000100800 */
[----:B--2---:R-:W-:-:S02]  /*4d80*/  I2FP.F32.S32 R57, R62 ;  /* 0x0000003e00397245 */ /* 0x004fc40000201400 */
[----:B------:R-:W-:-:S03]  /*4d90*/  I2FP.F32.S32 R62, R63 ;  /* 0x0000003f003e7245 */ /* 0x000fc60000201400 */
[----:B------:R-:W-:Y:S01]  /*4da0*/  FADD R57, R0, R57 ;  /* 0x0000003900397221 */ /* 0x000fe20000000000 */
[----:B---3--:R-:W-:-:S03]  /*4db0*/  I2FP.F32.S32 R64, R64 ;  /* 0x0000004000407245 */ /* 0x008fc60000201400 */
[----:B------:R-:W-:Y:S01]  /*4dc0*/  FADD R57, R57, R62 ;  /* 0x0000003e39397221 */ /* 0x000fe20000000000 */
[----:B------:R-:W-:-:S03]  /*4dd0*/  I2FP.F32.S32 R0, R65 ;  /* 0x0000004100007245 */ /* 0x000fc60000201400 */
[----:B------:R-:W-:Y:S01]  /*4de0*/  FADD R57, R57, R64 ;  /* 0x0000004039397221 */ /* 0x000fe20000000000 */
[----:B----4-:R-:W-:-:S03]  /*4df0*/  I2FP.F32.S32 R63, R66 ;  /* 0x00000042003f7245 */ /* 0x010fc60000201400 */
[----:B------:R-:W-:Y:S01]  /*4e00*/  FADD R0, R57, R0 ;  /* 0x0000000039007221 */ /* 0x000fe20000000000 */
[----:B------:R-:W-:-:S03]  /*4e10*/  I2FP.F32.S32 R67, R67 ;  /* 0x0000004300437245 */ /* 0x000fc60000201400 */
[----:B------:R-:W-:Y:S01]  /*4e20*/  FADD R0, R0, R63 ;  /* 0x0000003f00007221 */ /* 0x000fe20000000000 */
[----:B-----5:R-:W-:-:S03]  /*4e30*/  I2FP.F32.S32 R57, R60 ;  /* 0x0000003c00397245 */ /* 0x020fc60000201400 */
[----:B------:R-:W-:Y:S01]  /*4e40*/  FADD R0, R0, R67 ;  /* 0x0000004300007221 */ /* 0x000fe20000000000 */
[----:B------:R-:W-:-:S03]  /*4e50*/  I2FP.F32.S32 R61, R61 ;  /* 0x0000003d003d7245 */ /* 0x000fc60000201400 */
[----:B------:R-:W-:Y:S01]  /*4e60*/  FADD R0, R0, R57 ;  /* 0x0000003900007221 */ /* 0x000fe20000000000 */
[----:B------:R-:W-:-:S03]  /*4e70*/  I2FP.F32.S32 R57, R58 ;  /* 0x0000003a00397245 */ /* 0x000fc60000201400 */
[----:B------:R-:W-:Y:S01]  /*4e80*/  FADD R0, R0, R61 ;  /* 0x0000003d00007221 */ /* 0x000fe20000000000 */
[----:B------:R-:W-:-:S03]  /*4e90*/  I2FP.F32.S32 R59, R59 ;  /* 0x0000003b003b7245 */ /* 0x000fc60000201400 */
[----:B------:R-:W-:-:S04]  /*4ea0*/  FADD R0, R0, R57 ;  /* 0x0000003900007221 */ /* 0x000fc80000000000 */
[----:B------:R-:W-:Y:S01]  /*4eb0*/  FADD R59, R0, R59 ;  /* 0x0000003b003b7221 */ /* 0x000fe20000000000 */
[----:B------:R-:W-:Y:S02]  /*4ec0*/  I2FP.F32.S32 R0, R5 ;  /* 0x0000000500007245 */ /* 0x000fe40000201400 */
[----:B------:R-:W-:Y:S02]  /*4ed0*/  I2FP.F32.S32 R5, R54 ;  /* 0x0000003600057245 */ /* 0x000fe40000201400 */
[----:B------:R-:W-:Y:S01]  /*4ee0*/  I2FP.F32.S32 R57, R52 ;  /* 0x0000003400397245 */ /* 0x000fe20000201400 */
[----:B------:R-:W-:Y:S02]  /*4ef0*/  FADD R0, R3, R0 ;  /* 0x0000000003007221 */ /* 0x000fe40000000000 */
[----:B------:R-:W-:Y:S01]  /*4f00*/  FADD R5, R2, R5 ;  /* 0x0000000502057221 */ /* 0x000fe20000000000 */
[----:B------:R-:W-:Y:S01]  /*4f10*/  I2FP.F32.S32 R2, R55 ;  /* 0x0000003700027245 */ /* 0x000fe20000201400 */
[----:B------:R-:W-:Y:S01]  /*4f20*/  FADD R0, R0, R57 ;  /* 0x0000003900007221 */ /* 0x000fe20000000000 */
[----:B------:R-:W-:-:S02]  /*4f30*/  I2FP.F32.S32 R53, R53 ;  /* 0x0000003500357245 */ /* 0x000fc40000201400 */
[----:B------:R-:W-:Y:S01]  /*4f40*/  I2FP.F32.S32 R3, R48 ;  /* 0x0000003000037245 */ /* 0x000fe20000201400 */
[----:B------:R-:W-:Y:S01]  /*4f50*/  FADD R2, R5, R2 ;  /* 0x0000000205027221 */ /* 0x000fe20000000000 */
        /* <DEDUP_REMOVED lines=93> */
[----:B------:R-:W-:-:S02]  /*5530*/  FADD R0, R6, R3 ;  /* 0x0000000306007221 */ /* 0x000fc40000000000 */
[----:B------:R-:W-:Y:S02]  /*5540*/  FADD R3, R5, R4 ;  /* 0x0000000405037221 */ /* 0x000fe40000000000 */
[----:B------:R-:W-:-:S07]  /*5550*/  FADD R2, R2, R7 ;  /* 0x0000000702027221 */ /* 0x000fce0000000000 */
.L_x_101:
[----:B------:R-:W-:Y:S05]  /*5560*/  BRA.U UP1, `(.L_x_102) ;  /* 0x0000001901d07547 */ /* 0x000fea000b800000 */
[----:B------:R-:W0:Y:S04]  /*5570*/  LDL R69, [R1] ;  /* 0x0000000001457983 */ /* 0x000e280000100800 */
[----:B------:R-:W0:Y:S04]  /*5580*/  LDL.64 R4, [R1+0x50] ;  /* 0x0000500001047983 */ /* 0x000e280000100a00 */
[----:B------:R-:W2:Y:S04]  /*5590*/  LDL R60, [R1+0xa4] ;  /* 0x0000a400013c7983 */ /* 0x000ea80000100800 */
[----:B------:R-:W3:Y:S04]  /*55a0*/  LDL R58, [R1+0xf8] ;  /* 0x0000f800013a7983 */ /* 0x000ee80000100800 */
[----:B------:R-:W3:Y:S01]  /*55b0*/  LDL R59, [R1+0xa8] ;  /* 0x0000a800013b7983 */ /* 0x000ee20000100800 */
[----:B------:R-:W-:Y:S01]  /*55c0*/  BSSY.RECONVERGENT B0, `(.L_x_103) ;  /* 0x0000015000007945 */ /* 0x000fe20003800200 */
[----:B0-----:R-:W-:-:S02]  /*55d0*/  IMAD.IADD R6, R4, 0x1, -R69 ;  /* 0x0000000104067824 */ /* 0x001fc400078e0a45 */
[----:B--2---:R-:W-:Y:S02]  /*55e0*/  IMAD.IADD R7, R60, 0x1, -R5 ;  /* 0x000000013c077824 */ /* 0x004fe400078e0a05 */
[----:B------:R-:W-:-:S04]  /*55f0*/  IMAD R6, R6, R6, RZ ;  /* 0x0000000606067224 */ /* 0x000fc800078e02ff */
[----:B------:R-:W-:Y:S01]  /*5600*/  IMAD R6, R7, R7, R6 ;  /* 0x0000000707067224 */ /* 0x000fe200078e0206 */
[----:B---3--:R-:W-:-:S05]  /*5610*/  IADD3 R9, PT, PT, -R59, R58, RZ ;  /* 0x0000003a3b097210 */ /* 0x008fca0007ffe1ff */
[----:B------:R-:W-:-:S05]  /*5620*/  IMAD R6, R9, R9, R6 ;  /* 0x0000000909067224 */ /* 0x000fca00078e0206 */
[----:B------:R-:W-:-:S04]  /*5630*/  I2FP.F32.U32 R7, R6 ;  /* 0x0000000600077245 */ /* 0x000fc80000201000 */
[----:B------:R0:W1:Y:S01]  /*5640*/  MUFU.RSQ R8, R7 ;  /* 0x0000000700087308 */ /* 0x0000620000001400 */
[----:B------:R-:W-:-:S05]  /*5650*/  VIADD R6, R7, 0xf3000000 ;  /* 0xf300000007067836 */ /* 0x000fca0000000000 */
[----:B------:R-:W-:-:S13]  /*5660*/  ISETP.GT.U32.AND P0, PT, R6, 0x727fffff, PT ;  /* 0x727fffff0600780c */ /* 0x000fda0003f04070 */
[----:B01----:R-:W-:Y:S05]  /*5670*/  @!P0 BRA `(.L_x_104) ;  /* 0x0000000000148947 */ /* 0x003fea0003800000 */
[----:B------:R-:W-:Y:S01]  /*5680*/  IMAD.MOV.U32 R6, RZ, RZ, R7 ;  /* 0x000000ffff067224 */ /* 0x000fe200078e0007 */
[----:B------:R-:W-:-:S07]  /*5690*/  MOV R13, 0x56b0 ;  /* 0x000056b0000d7802 */ /* 0x000fce0000000f00 */
[----:B------:R-:W-:Y:S05]  /*56a0*/  CALL.REL.NOINC `($__internal_0_$__cuda_sm20_sqrt_rn_f32_slowpath) ;  /* 0x0000001800907944 */ /* 0x000fea0003c00000 */
[----:B------:R-:W-:Y:S01]  /*56b0*/  IMAD.MOV.U32 R68, RZ, RZ, R6 ;  /* 0x000000ffff447224 */ /* 0x000fe200078e0006 */
[----:B------:R-:W-:Y:S06]  /*56c0*/  BRA `(.L_x_105) ;  /* 0x0000000000107947 */ /* 0x000fec0003800000 */
.L_x_104:
[----:B------:R-:W-:Y:S01]  /*56d0*/  FMUL.FTZ R68, R7, R8 ;  /* 0x0000000807447220 */ /* 0x000fe20000410000 */
[----:B------:R-:W-:-:S03]  /*56e0*/  FMUL.FTZ R8, R8, 0.5 ;  /* 0x3f00000008087820 */ /* 0x000fc60000410000 */
[----:B------:R-:W-:-:S04]  /*56f0*/  FFMA R7, -R68, R68, R7 ;  /* 0x0000004444077223 */ /* 0x000fc80000000107 */
[----:B------:R-:W-:-:S07]  /*5700*/  FFMA R68, R7, R8, R68 ;  /* 0x0000000807447223 */ /* 0x000fce0000000044 */
.L_x_105:
[----:B------:R-:W-:Y:S05]  /*5710*/  BSYNC.RECONVERGENT B0 ;  /* 0x0000000000007941 */ /* 0x000fea0003800200 */
.L_x_103:
[----:B------:R-:W2:Y:S04]  /*5720*/  LDL R65, [R1+0x4] ;  /* 0x0000040001417983 */ /* 0x000ea80000100800 */
[----:B------:R-:W3:Y:S04]  /*5730*/  LDL.64 R70, [R1+0x8] ;  /* 0x0000080001467983 */ /* 0x000ee80000100a00 */
[----:B------:R-:W4:Y:S04]  /*5740*/  LDL.64 R6, [R1+0x18] ;  /* 0x0000180001067983 */ /* 0x000f280000100a00 */
[----:B------:R-:W5:Y:S04]  /*5750*/  LDL.64 R20, [R1+0x58] ;  /* 0x0000580001147983 */ /* 0x000f680000100a00 */
[----:B------:R-:W5:Y:S04]  /*5760*/  LDL.64 R56, [R1+0x10] ;  /* 0x0000100001387983 */ /* 0x000f680000100a00 */
[----:B------:R-:W5:Y:S04]  /*5770*/  LDL.64 R8, [R1+0x20] ;  /* 0x0000200001087983 */ /* 0x000f680000100a00 */
[----:B------:R-:W5:Y:S04]  /*5780*/  LDL.64 R24, [R1+0x60] ;  /* 0x0000600001187983 */ /* 0x000f680000100a00 */
[----:B------:R-:W5:Y:S04]  /*5790*/  LDL R66, [R1+0xac] ;  /* 0x0000ac0001427983 */ /* 0x000f680000100800 */
        /* <DEDUP_REMOVED lines=21> */
[----:B------:R-:W5:Y:S01]  /*58f0*/  LDL R64, [R1+0xa0] ;  /* 0x0000a00001407983 */ /* 0x000f620000100800 */
[----:B------:R-:W-:-:S02]  /*5900*/  HFMA2 R61, -RZ, RZ, 2.828125, 0 ;  /* 0x41a80000ff3d7431 */ /* 0x000fc400000001ff */
[----:B------:R-:W-:Y:S01]  /*5910*/  IMAD.MOV.U32 R62, RZ, RZ, 0x3d430c31 ;  /* 0x3d430c31ff3e7424 */ /* 0x000fe200078e00ff */
[----:B------:R-:W-:Y:S02]  /*5920*/  I2FP.F32.S32 R74, R69 ;  /* 0x00000045004a7245 */ /* 0x000fe40000201400 */
[----:B------:R-:W-:Y:S01]  /*5930*/  I2FP.F32.S32 R63, R4 ;  /* 0x00000004003f7245 */ /* 0x000fe20000201400 */
[----:B------:R-:W-:-:S04]  /*5940*/  FFMA R67, R62, -R61, 1 ;  /* 0x3f8000003e437423 */ /* 0x000fc8000000083d */
[----:B------:R-:W-:Y:S01]  /*5950*/  FFMA R67, R67, R62, 0.047619048506021499634 ;  /* 0x3d430c3143437423 */ /* 0x000fe2000000003e */
[----:B------:R-:W-:Y:S02]  /*5960*/  I2FP.F32.S32 R5, R5 ;  /* 0x0000000500057245 */ /* 0x000fe40000201400 */
[----:B------:R-:W-:Y:S02]  /*5970*/  I2FP.F32.S32 R59, R59 ;  /* 0x0000003b003b7245 */ /* 0x000fe40000201400 */
[----:B------:R-:W-:Y:S02]  /*5980*/  I2FP.F32.S32 R60, R60 ;  /* 0x0000003c003c7245 */ /* 0x000fe40000201400 */
[----:B------:R-:W-:Y:S01]  /*5990*/  I2FP.F32.S32 R58, R58 ;  /* 0x0000003a003a7245 */ /* 0x000fe20000201400 */
[----:B------:R-:W-:Y:S01]  /*59a0*/  BSSY.RECONVERGENT B0, `(.L_x_106) ;  /* 0x000007f000007945 */ /* 0x000fe20003800200 */
[----:B--2---:R-:W-:Y:S02]  /*59b0*/  I2FP.F32.S32 R65, R65 ;  /* 0x0000004100417245 */ /* 0x004fe40000201400 */
[----:B---3--:R-:W-:-:S02]  /*59c0*/  I2FP.F32.S32 R4, R71 ;  /* 0x0000004700047245 */ /* 0x008fc40000201400 */
[----:B------:R-:W-:Y:S02]  /*59d0*/  I2FP.F32.S32 R62, R70 ;  /* 0x00000046003e7245 */ /* 0x000fe40000201400 */
[----:B----4-:R-:W-:Y:S01]  /*59e0*/  I2FP.F32.S32 R71, R7 ;  /* 0x0000000700477245 */ /* 0x010fe20000201400 */
[----:B------:R-:W-:-:S04]  /*59f0*/  FADD R7, R74, R65 ;  /* 0x000000414a077221 */ /* 0x000fc80000000000 */
[----:B------:R-:W-:Y:S01]  /*5a00*/  FADD R7, R7, R62 ;  /* 0x0000003e07077221 */ /* 0x000fe20000000000 */
[----:B-----5:R-:W-:Y:S02]  /*5a10*/  I2FP.F32.S32 R20, R20 ;  /* 0x0000001400147245 */ /* 0x020fe40000201400 */
[----:B------:R-:W-:Y:S01]  /*5a20*/  I2FP.F32.S32 R56, R56 ;  /* 0x0000003800387245 */ /* 0x000fe20000201400 */
[----:B------:R-:W-:Y:S01]  /*5a30*/  FADD R7, R7, R4 ;  /* 0x0000000407077221 */ /* 0x000fe20000000000 */
[----:B------:R-:W-:Y:S01]  /*5a40*/  I2FP.F32.S32 R70, R6 ;  /* 0x0000000600467245 */ /* 0x000fe20000201400 */
[----:B------:R-:W-:Y:S01]  /*5a50*/  FADD R6, R5, R20 ;  /* 0x0000001405067221 */ /* 0x000fe20000000000 */
[----:B------:R-:W-:Y:S02]  /*5a60*/  I2FP.F32.S32 R21, R21 ;  /* 0x0000001500157245 */ /* 0x000fe40000201400 */
[----:B------:R-:W-:Y:S02]  /*5a70*/  I2FP.F32.S32 R57, R57 ;  /* 0x0000003900397245 */ /* 0x000fe40000201400 */
[----:B------:R-:W-:Y:S01]  /*5a80*/  I2FP.F32.S32 R72, R8 ;  /* 0x0000000800487245 */ /* 0x000fe20000201400 */
[----:B------:R-:W-:Y:S01]  /*5a90*/  FADD R8, R7, R56 ;  /* 0x0000003807087221 */ /* 0x000fe20000000000 */
[----:B------:R-:W-:Y:S01]  /*5aa0*/  I2FP.F32.S32 R73, R9 ;  /* 0x0000000900497245 */ /* 0x000fe20000201400 */
        /* <DEDUP_REMOVED lines=8> */
[----:B------:R-:W-:Y:S01]  /*5b30*/  FADD R7, R59, R66 ;  /* 0x000000423b077221 */ /* 0x000fe20000000000 */
        /* <DEDUP_REMOVED lines=73> */
[----:B------:R-:W-:Y:S01]  /*5fd0*/  FADD R6, R7, R46 ;  /* 0x0000002e07067221 */ /* 0x000fe20000000000 */
[----:B------:R-:W-:-:S02]  /*5fe0*/  I2FP.F32.S32 R50, R50 ;  /* 0x0000003200327245 */ /* 0x000fc40000201400 */
[----:B------:R-:W-:Y:S01]  /*5ff0*/  FADD R8, R63, R8 ;  /* 0x000000083f087221 */ /* 0x000fe20000000000 */
[----:B------:R-:W-:Y:S01]  /*6000*/  FADD R7, R6, R47 ;  /* 0x0000002f06077221 */ /* 0x000fe20000000000 */
[----:B------:R-:W-:Y:S02]  /*6010*/  I2FP.F32.S32 R51, R51 ;  /* 0x0000003300337245 */ /* 0x000fe40000201400 */
[----:B------:R-:W-:Y:S01]  /*6020*/  I2FP.F32.S32 R52, R52 ;  /* 0x0000003400347245 */ /* 0x000fe20000201400 */
[----:B------:R-:W0:Y:S01]  /*6030*/  FCHK P0, R8, 21 ;  /* 0x41a8000008007902 */ /* 0x000e220000000000 */
[----:B------:R-:W-:Y:S01]  /*6040*/  FADD R6, R7, R50 ;  /* 0x0000003207067221 */ /* 0x000fe20000000000 */
[----:B------:R-:W-:Y:S02]  /*6050*/  I2FP.F32.S32 R53, R53 ;  /* 0x0000003500357245 */ /* 0x000fe40000201400 */
[----:B------:R-:W-:Y:S01]  /*6060*/  I2FP.F32.S32 R54, R54 ;  /* 0x0000003600367245 */ /* 0x000fe20000201400 */
[----:B------:R-:W-:Y:S01]  /*6070*/  FADD R76, R9, R52 ;  /* 0x00000034094c7221 */ /* 0x000fe20000000000 */
[----:B------:R-:W-:Y:S01]  /*6080*/  FADD R7, R6, R51 ;  /* 0x0000003306077221 */ /* 0x000fe20000000000 */
[----:B------:R-:W-:Y:S01]  /*6090*/  I2FP.F32.S32 R55, R55 ;  /* 0x0000003700377245 */ /* 0x000fe20000201400 */
[----:B------:R-:W-:Y:S01]  /*60a0*/  FFMA R75, R8, R67, RZ ;  /* 0x00000043084b7223 */ /* 0x000fe200000000ff */
[----:B------:R-:W-:Y:S01]  /*60b0*/  I2FP.F32.S32 R64, R64 ;  /* 0x0000004000407245 */ /* 0x000fe20000201400 */
[----:B------:R-:W-:Y:S01]  /*60c0*/  FADD R9, R76, R53 ;  /* 0x000000354c097221 */ /* 0x000fe20000000000 */
[----:B------:R-:W-:Y:S01]  /*60d0*/  FADD R6, R7, R54 ;  /* 0x0000003607067221 */ /* 0x000fe20000000000 */
[----:B------:R-:W-:-:S02]  /*60e0*/  FFMA R76, R75, -21, R8 ;  /* 0xc1a800004b4c7823 */ /* 0x000fc40000000008 */
[----:B------:R-:W-:Y:S01]  /*60f0*/  FADD R7, R9, R64 ;  /* 0x0000004009077221 */ /* 0x000fe20000000000 */
[----:B------:R-:W-:Y:S01]  /*6100*/  FADD R69, R6, R55 ;  /* 0x0000003706457221 */ /* 0x000fe20000000000 */
[----:B------:R-:W-:Y:S02]  /*6110*/  FFMA R67, R67, R76, R75 ;  /* 0x0000004c43437223 */ /* 0x000fe4000000004b */
[----:B------:R-:W-:Y:S01]  /*6120*/  FADD R7, R60, R7 ;  /* 0x000000073c077221 */ /* 0x000fe20000000000 */
[----:B------:R-:W-:Y:S01]  /*6130*/  FADD R6, R69, R58 ;  /* 0x0000003a45067221 */ /* 0x000fe20000000000 */
[----:B0-----:R-:W-:Y:S06]  /*6140*/  @!P0 BRA `(.L_x_107) ;  /* 0x0000000000108947 */ /* 0x001fec0003800000 */
[----:B------:R-:W-:Y:S01]  /*6150*/  IMAD.MOV.U32 R9, RZ, RZ, R8 ;  /* 0x000000ffff097224 */ /* 0x000fe200078e0008 */
[----:B------:R-:W-:-:S07]  /*6160*/  MOV R75, 0x6180 ;  /* 0x00006180004b7802 */ /* 0x000fce0000000f00 */
[----:B------:R-:W-:Y:S05]  /*6170*/  CALL.REL.NOINC `($__internal_1_$__cuda_sm3x_div_rn_noftz_f32_slowpath) ;  /* 0x0000001000387944 */ /* 0x000fea0003c00000 */
[----:B------:R-:W-:-:S07]  /*6180*/  IMAD.MOV.U32 R67, RZ, RZ, R76 ;  /* 0x000000ffff437224 */ /* 0x000fce00078e004c */
.L_x_107:
[----:B------:R-:W-:Y:S05]  /*6190*/  BSYNC.RECONVERGENT B0 ;  /* 0x0000000000007941 */ /* 0x000fea0003800200 */
.L_x_106:
[----:B------:R-:W-:Y:S01]  /*61a0*/  IMAD.MOV.U32 R8, RZ, RZ, 0x3d430c31 ;  /* 0x3d430c31ff087424 */ /* 0x000fe200078e00ff */
[----:B------:R-:W0:Y:S01]  /*61b0*/  FCHK P0, R7, 21 ;  /* 0x41a8000007007902 */ /* 0x000e220000000000 */
[----:B------:R-:W-:Y:S02]  /*61c0*/  BSSY.RECONVERGENT B0, `(.L_x_108) ;  /* 0x000000b000007945 */ /* 0x000fe40003800200 */
[----:B------:R-:W-:-:S04]  /*61d0*/  FFMA R9, R8, -R61, 1 ;  /* 0x3f80000008097423 */ /* 0x000fc8000000083d */
[----:B------:R-:W-:-:S04]  /*61e0*/  FFMA R9, R9, R8, 0.047619048506021499634 ;  /* 0x3d430c3109097423 */ /* 0x000fc80000000008 */
[----:B------:R-:W-:-:S04]  /*61f0*/  FFMA R8, R7, R9, RZ ;  /* 0x0000000907087223 */ /* 0x000fc800000000ff */
[----:B------:R-:W-:-:S04]  /*6200*/  FFMA R69, R8, -21, R7 ;  /* 0xc1a8000008457823 */ /* 0x000fc80000000007 */
[----:B------:R-:W-:Y:S01]  /*6210*/  FFMA R69, R9, R69, R8 ;  /* 0x0000004509457223 */ /* 0x000fe20000000008 */
[----:B0-----:R-:W-:Y:S06]  /*6220*/  @!P0 BRA `(.L_x_109) ;  /* 0x0000000000108947 */ /* 0x001fec0003800000 */
[----:B------:R-:W-:Y:S01]  /*6230*/  IMAD.MOV.U32 R9, RZ, RZ, R7 ;  /* 0x000000ffff097224 */ /* 0x000fe200078e0007 */
[----:B------:R-:W-:-:S07]  /*6240*/  MOV R75, 0x6260 ;  /* 0x00006260004b7802 */ /* 0x000fce0000000f00 */
[----:B------:R-:W-:Y:S05]  /*6250*/  CALL.REL.NOINC `($__internal_1_$__cuda_sm3x_div_rn_noftz_f32_slowpath) ;  /* 0x0000001000007944 */ /* 0x000fea0003c00000 */
[----:B------:R-:W-:-:S07]  /*6260*/  MOV R69, R76 ;  /* 0x0000004c00457202 */ /* 0x000fce0000000f00 */
.L_x_109:
[----:B------:R-:W-:Y:S05]  /*6270*/  BSYNC.RECONVERGENT B0 ;  /* 0x0000000000007941 */ /* 0x000fea0003800200 */
.L_x_108:
        /* <DEDUP_REMOVED lines=12> */
[----:B------:R-:W-:-:S07]  /*6340*/  IMAD.MOV.U32 R7, RZ, RZ, R76 ;  /* 0x000000ffff077224 */ /* 0x000fce00078e004c */
.L_x_111:
[----:B------:R-:W-:Y:S05]  /*6350*/  BSYNC.RECONVERGENT B0 ;  /* 0x0000000000007941 */ /* 0x000fea0003800200 */
.L_x_110:
[----:B------:R-:W-:Y:S01]  /*6360*/  FADD R6, R74, -R67 ;  /* 0x800000434a067221 */ /* 0x000fe20000000000 */
[----:B------:R-:W-:Y:S01]  /*6370*/  FADD R5, R5, -R69 ;  /* 0x8000004505057221 */ /* 0x000fe20000000000 */
[----:B------:R-:W-:Y:S01]  /*6380*/  FADD R59, R59, -R7 ;  /* 0x800000073b3b7221 */ /* 0x000fe20000000000 */
[----:B------:R-:W-:Y:S01]  /*6390*/  FADD R65, R65, -R67 ;  /* 0x8000004341417221 */ /* 0x000fe20000000000 */
[----:B------:R-:W-:Y:S01]  /*63a0*/  FFMA R6, R6, R6, RZ ;  /* 0x0000000606067223 */ /* 0x000fe200000000ff */
[----:B------:R-:W-:Y:S01]  /*63b0*/  FADD R9, R66, -R7 ;  /* 0x8000000742097221 */ /* 0x000fe20000000000 */
[----:B------:R-:W-:Y:S01]  /*63c0*/  FADD R21, R21, -R69 ;  /* 0x8000004515157221 */ /* 0x000fe20000000000 */
[----:B------:R-:W-:Y:S01]  /*63d0*/  FADD R23, R23, -R7 ;  /* 0x8000000717177221 */ /* 0x000fe20000000000 */
[----:B------:R-:W-:Y:S01]  /*63e0*/  FFMA R6, R5, R5, R6 ;  /* 0x0000000505067223 */ /* 0x000fe20000000006 */
[--C-:B------:R-:W-:Y:S01]  /*63f0*/  FADD R5, R20, -R69.reuse ;  /* 0x8000004514057221 */ /* 0x100fe20000000000 */
[----:B------:R-:W-:Y:S01]  /*6400*/  FADD R25, R25, -R69 ;  /* 0x8000004519197221 */ /* 0x000fe20000000000 */
[----:B------:R-:W-:Y:S01]  /*6410*/  FADD R57, R57, -R67 ;  /* 0x8000004339397221 */ /* 0x000fe20000000000 */
[----:B------:R-:W-:Y:S01]  /*6420*/  FFMA R6, R59, R59, R6 ;  /* 0x0000003b3b067223 */ /* 0x000fe20000000006 */
[----:B------:R-:W-:Y:S01]  /*6430*/  FADD R27, R27, -R7 ;  /* 0x800000071b1b7221 */ /* 0x000fe20000000000 */
[----:B------:R-:W-:Y:S01]  /*6440*/  FADD R29, R29, -R69 ;  /* 0x800000451d1d7221 */ /* 0x000fe20000000000 */
[----:B------:R-:W-:Y:S01]  /*6450*/  FADD R71, R71, -R67 ;  /* 0x8000004347477221 */ /* 0x000fe20000000000 */
[----:B------:R-:W-:Y:S01]  /*6460*/  FFMA R6, R65, R65, R6 ;  /* 0x0000004141067223 */ /* 0x000fe20000000006 */
[----:B------:R-:W-:Y:S01]  /*6470*/  FADD R31, R31, -R7 ;  /* 0x800000071f1f7221 */ /* 0x000fe20000000000 */
[----:B------:R-:W-:Y:S01]  /*6480*/  FADD R33, R33, -R69 ;  /* 0x8000004521217221 */ /* 0x000fe20000000000 */
[--C-:B------:R-:W-:Y:S01]  /*6490*/  FADD R73, R73, -R67.reuse ;  /* 0x8000004349497221 */ /* 0x100fe20000000000 */
[----:B------:R-:W-:Y:S01]  /*64a0*/  FFMA R6, R5, R5, R6 ;  /* 0x0000000505067223 */ /* 0x000fe20000000006 */
[----:B------:R-:W-:Y:S01]  /*64b0*/  FADD R5, R62, -R67 ;  /* 0x800000433e057221 */ /* 0x000fe20000000000 */
[----:B------:R-:W-:Y:S01]  /*64c0*/  FADD R35, R35, -R7 ;  /* 0x8000000723237221 */ /* 0x000fe20000000000 */
[----:B------:R-:W-:Y:S01]  /*64d0*/  FADD R37, R37, -R69 ;  /* 0x8000004525257221 */ /* 0x000fe20000000000 */
[----:B------:R-:W-:Y:S01]  /*64e0*/  FFMA R6, R9, R9, R6 ;  /* 0x0000000909067223 */ /* 0x000fe20000000006 */
[--C-:B------:R-:W-:Y:S01]  /*64f0*/  FADD R9, R4, -R67.reuse ;  /* 0x8000004304097221 */ /* 0x100fe20000000000 */
[----:B------:R-:W-:Y:S01]  /*6500*/  FADD R11, R11, -R67 ;  /* 0x800000430b0b7221 */ /* 0x000fe20000000000 */
[--C-:B------:R-:W-:Y:S01]  /*6510*/  FADD R39, R39, -R7.reuse ;  /* 0x8000000727277221 */ /* 0x100fe20000000000 */
[----:B------:R-:W-:Y:S01]  /*6520*/  FFMA R6, R5, R5, R6 ;  /* 0x0000000505067223 */ /* 0x000fe20000000006 */
[----:B------:R-:W-:Y:S01]  /*6530*/  FADD R5, R22, -R7 ;  /* 0x8000000716057221 */ /* 0x000fe20000000000 */
        /* <DEDUP_REMOVED lines=21> */
[----:B------:R-:W-:-:S02]  /*6690*/  IMAD.MOV.U32 R4, RZ, RZ, 0x3d430c31 ;  /* 0x3d430c31ff047424 */ /* 0x000fc400078e00ff */
[----:B------:R-:W-:Y:S01]  /*66a0*/  FFMA R6, R5, R5, R6 ;  /* 0x0000000505067223 */ /* 0x000fe20000000006 */
[----:B------:R-:W-:Y:S01]  /*66b0*/  FADD R5, R26, -R7 ;  /* 0x800000071a057221 */ /* 0x000fe20000000000 */
[----:B------:R-:W-:Y:S02]  /*66c0*/  BSSY.RECONVERGENT B0, `(.L_x_112) ;  /* 0x0000054000007945 */ /* 0x000fe40003800200 */
[----:B------:R-:W-:-:S04]  /*66d0*/  FFMA R6, R25, R25, R6 ;  /* 0x0000001919067223 */ /* 0x000fc80000000006 */
[----:B------:R-:W-:Y:S01]  /*66e0*/  FFMA R6, R5, R5, R6 ;  /* 0x0000000505067223 */ /* 0x000fe20000000006 */
[----:B------:R-:W-:-:S03]  /*66f0*/  FADD R5, R28, -R69 ;  /* 0x800000451c057221 */ /* 0x000fc60000000000 */
        /* <DEDUP_REMOVED lines=67> */
[----:B------:R-:W-:-:S04]  /*6b30*/  FFMA R6, R63, R63, R6 ;  /* 0x0000003f3f067223 */ /* 0x000fc80000000006 */
[----:B------:R-:W-:Y:S01]  /*6b40*/  FFMA R6, R5, R5, R6 ;  /* 0x0000000505067223 */ /* 0x000fe20000000006 */
[----:B------:R-:W-:-:S03]  /*6b50*/  FFMA R5, R4, -R61, 1 ;  /* 0x3f80000004057423 */ /* 0x000fc6000000083d */
[----:B------:R-:W-:Y:S01]  /*6b60*/  FFMA R9, R9, R9, R6 ;  /* 0x0000000909097223 */ /* 0x000fe20000000006 */
[----:B------:R-:W-:-:S03]  /*6b70*/  FFMA R4, R5, R4, 0.047619048506021499634 ;  /* 0x3d430c3105047423 */ /* 0x000fc60000000004 */
[----:B------:R-:W0:Y:S01]  /*6b80*/  FCHK P0, R9, 21 ;  /* 0x41a8000009007902 */ /* 0x000e220000000000 */
[----:B------:R-:W-:-:S04]  /*6b90*/  FFMA R5, R4, R9, RZ ;  /* 0x0000000904057223 */ /* 0x000fc800000000ff */
[----:B------:R-:W-:-:S04]  /*6ba0*/  FFMA R6, R5, -21, R9 ;  /* 0xc1a8000005067823 */ /* 0x000fc80000000009 */
[----:B------:R-:W-:Y:S01]  /*6bb0*/  FFMA R6, R4, R6, R5 ;  /* 0x0000000604067223 */ /* 0x000fe20000000005 */
[----:B0-----:R-:W-:Y:S06]  /*6bc0*/  @!P0 BRA `(.L_x_113) ;  /* 0x00000000000c8947 */ /* 0x001fec0003800000 */
[----:B------:R-:W-:-:S07]  /*6bd0*/  MOV R75, 0x6bf0 ;  /* 0x00006bf0004b7802 */ /* 0x000fce0000000f00 */
[----:B------:R-:W-:Y:S05]  /*6be0*/  CALL.REL.NOINC `($__internal_1_$__cuda_sm3x_div_rn_noftz_f32_slowpath) ;  /* 0x00000004009c7944 */ /* 0x000fea0003c00000 */
[----:B------:R-:W-:-:S07]  /*6bf0*/  MOV R6, R76 ;  /* 0x0000004c00067202 */ /* 0x000fce0000000f00 */
.L_x_113:
[----:B------:R-:W-:Y:S05]  /*6c00*/  BSYNC.RECONVERGENT B0 ;  /* 0x0000000000007941 */ /* 0x000fea0003800200 */
.L_x_112:
[----:B------:R-:W-:Y:S01]  /*6c10*/  VIADD R4, R6, 0xf3000000 ;  /* 0xf300000006047836 */ /* 0x000fe20000000000 */
[----:B------:R0:W1:Y:S01]  /*6c20*/  MUFU.RSQ R9, R6 ;  /* 0x0000000600097308 */ /* 0x0000620000001400 */
[----:B------:R-:W-:Y:S03]  /*6c30*/  BSSY.RECONVERGENT B0, `(.L_x_114) ;  /* 0x000000b000007945 */ /* 0x000fe60003800200 */
[----:B------:R-:W-:-:S13]  /*6c40*/  ISETP.GT.U32.AND P0, PT, R4, 0x727fffff, PT ;  /* 0x727fffff0400780c */ /* 0x000fda0003f04070 */
[----:B01----:R-:W-:Y:S05]  /*6c50*/  @!P0 BRA `(.L_x_115) ;  /* 0x0000000000108947 */ /* 0x003fea0003800000 */
[----:B------:R-:W-:-:S07]  /*6c60*/  MOV R13, 0x6c80 ;  /* 0x00006c80000d7802 */ /* 0x000fce0000000f00 */
[----:B------:R-:W-:Y:S05]  /*6c70*/  CALL.REL.NOINC `($__internal_0_$__cuda_sm20_sqrt_rn_f32_slowpath) ;  /* 0x00000004001c7944 */ /* 0x000fea0003c00000 */
[----:B------:R-:W-:Y:S01]  /*6c80*/  IMAD.MOV.U32 R4, RZ, RZ, R6 ;  /* 0x000000ffff047224 */ /* 0x000fe200078e0006 */
[----:B------:R-:W-:Y:S06]  /*6c90*/  BRA `(.L_x_116) ;  /* 0x0000000000107947 */ /* 0x000fec0003800000 */
.L_x_115:
[C---:B------:R-:W-:Y:S01]  /*6ca0*/  FMUL.FTZ R5, R9.reuse, R6 ;  /* 0x0000000609057220 */ /* 0x040fe20000410000 */
[----:B------:R-:W-:-:S03]  /*6cb0*/  FMUL.FTZ R8, R9, 0.5 ;  /* 0x3f00000009087820 */ /* 0x000fc60000410000 */
[----:B------:R-:W-:-:S04]  /*6cc0*/  FFMA R4, -R5, R5, R6 ;  /* 0x0000000505047223 */ /* 0x000fc80000000106 */
[----:B------:R-:W-:-:S07]  /*6cd0*/  FFMA R4, R4, R8, R5 ;  /* 0x0000000804047223 */ /* 0x000fce0000000005 */
.L_x_116:
[----:B------:R-:W-:Y:S05]  /*6ce0*/  BSYNC.RECONVERGENT B0 ;  /* 0x0000000000007941 */ /* 0x000fea0003800200 */
.L_x_114:
        /* <DEDUP_REMOVED lines=13> */
.L_x_118:
[----:B------:R-:W-:Y:S05]  /*6dc0*/  BSYNC.RECONVERGENT B0 ;  /* 0x0000000000007941 */ /* 0x000fea0003800200 */
.L_x_117:
[----:B------:R-:W-:Y:S01]  /*6dd0*/  IMAD.MOV.U32 R8, RZ, RZ, 0x3d430c31 ;  /* 0x3d430c31ff087424 */ /* 0x000fe200078e00ff */
[----:B------:R-:W0:Y:S01]  /*6de0*/  FCHK P0, R3, 21 ;  /* 0x41a8000003007902 */ /* 0x000e220000000000 */
[----:B------:R-:W-:Y:S01]  /*6df0*/  BSSY.RECONVERGENT B0, `(.L_x_119) ;  /* 0x000000c000007945 */ /* 0x000fe20003800200 */
[----:B------:R-:W-:Y:S01]  /*6e00*/  FADD R10, -R6, R67 ;  /* 0x00000043060a7221 */ /* 0x000fe20000000100 */
        /* <DEDUP_REMOVED lines=10> */
.L_x_120:
[----:B------:R-:W-:Y:S05]  /*6eb0*/  BSYNC.RECONVERGENT B0 ;  /* 0x0000000000007941 */ /* 0x000fea0003800200 */
.L_x_119:
        /* <DEDUP_REMOVED lines=10> */
[----:B------:R-:W-:Y:S02]  /*6f60*/  MOV R9, R2 ;  /* 0x0000000200097202 */ /* 0x000fe40000000f00 */
[----:B------:R-:W-:-:S07]  /*6f70*/  MOV R75, 0x6f90 ;  /* 0x00006f90004b7802 */ /* 0x000fce0000000f00 */
[----:B------:R-:W-:Y:S05]  /*6f80*/  CALL.REL.NOINC `($__internal_1_$__cuda_sm3x_div_rn_noftz_f32_slowpath) ;  /* 0x0000000000b47944 */ /* 0x000fea0003c00000 */
[----:B------:R-:W-:-:S07]  /*6f90*/  IMAD.MOV.U32 R6, RZ, RZ, R76 ;  /* 0x000000ffff067224 */ /* 0x000fce00078e004c */
.L_x_122:
[----:B------:R-:W-:Y:S05]  /*6fa0*/  BSYNC.RECONVERGENT B0 ;  /* 0x0000000000007941 */ /* 0x000fea0003800200 */
.L_x_121:
[----:B------:R-:W0:Y:S01]  /*6fb0*/  S2R R11, SR_CTAID.X ;  /* 0x00000000000b7919 */ /* 0x000e220000002500 */
[----:B------:R-:W1:Y:S01]  /*6fc0*/  LDC.64 R8, c[0x0][0x380] ;  /* 0x0000e000ff087b82 */ /* 0x000e620000000a00 */
[----:B------:R-:W0:Y:S01]  /*6fd0*/  LDCU UR6, c[0x0][0x360] ;  /* 0x00006c00ff0677ac */ /* 0x000e220008000800 */
[----:B------:R-:W-:Y:S01]  /*6fe0*/  FMUL R5, R69, R69 ;  /* 0x0000004545057220 */ /* 0x000fe20000400000 */
[----:B------:R-:W0:Y:S01]  /*6ff0*/  S2R R12, SR_TID.X ;  /* 0x00000000000c7919 */ /* 0x000e220000002100 */
[----:B------:R-:W-:Y:S02]  /*7000*/  FADD R6, -R6, R7 ;  /* 0x0000000706067221 */ /* 0x000fe40000000100 */
[----:B------:R-:W-:-:S04]  /*7010*/  FFMA R5, R10, R10, R5 ;  /* 0x0000000a0a057223 */ /* 0x000fc80000000005 */
[----:B------:R-:W-:Y:S01]  /*7020*/  FFMA R5, R6, R6, R5 ;  /* 0x0000000606057223 */ /* 0x000fe20000000005 */
[----:B0-----:R-:W-:-:S04]  /*7030*/  IMAD R11, R11, UR6, R12 ;  /* 0x000000060b0b7c24 */ /* 0x001fc8000f8e020c */
[----:B-1----:R-:W-:-:S04]  /*7040*/  IMAD.WIDE R8, R11, 0x16008, R8 ;  /* 0x000160080b087825 */ /* 0x002fc800078e0208 */
[----:B------:R-:W-:Y:S01]  /*7050*/  IMAD.U32 R11, RZ, RZ, UR5 ;  /* 0x00000005ff0b7e24 */ /* 0x000fe2000f8e00ff */
[----:B------:R-:W-:-:S03]  /*7060*/  UIADD3 UR5, UPT, UPT, UR5, 0x1, URZ ;  /* 0x0000000105057890 */ /* 0x000fc6000fffe0ff */
[----:B------:R-:W-:-:S05]  /*7070*/  IMAD.WIDE R8, R11, 0x4, R8 ;  /* 0x000000040b087825 */ /* 0x000fca00078e0208 */
[----:B------:R1:W-:Y:S04]  /*7080*/  STG.E desc[UR8][R8.64], R68 ;  /* 0x0000004408007986 */ /* 0x0003e8000c101908 */
[----:B------:R1:W-:Y:S04]  /*7090*/  STG.E desc[UR8][R8.64+0x7558], R5 ;  /* 0x0075580508007986 */ /* 0x0003e8000c101908 */
[----:B------:R1:W-:Y:S02]  /*70a0*/  STG.E desc[UR8][R8.64+0xeab0], R4 ;  /* 0x00eab00408007986 */ /* 0x0003e4000c101908 */
.L_x_102:
[----:B------:R-:W-:-:S04]  /*70b0*/  UIADD3 UR4, UPT, UPT, UR4, 0x1, URZ ;  /* 0x0000000104047890 */ /* 0x000fc8000fffe0ff */
[----:B------:R-:W-:-:S09]  /*70c0*/  UISETP.NE.AND UP0, UPT, UR4, 0x124f9, UPT ;  /* 0x000124f90400788c */ /* 0x000fd2000bf05270 */
[----:B------:R-:W-:Y:S05]  /*70d0*/  BRA.U UP0, `(.L_x_123) ;  /* 0xffffffc900a07547 */ /* 0x000fea000b83ffff */
[----:B------:R-:W-:Y:S05]  /*70e0*/  EXIT ;  /* 0x000000000000794d */ /* 0x000fea0003800000 */
        .weak           $__internal_0_$__cuda_sm20_sqrt_rn_f32_slowpath
        .type           $__internal_0_$__cuda_sm20_sqrt_rn_f32_slowpath,@function
        .size           $__internal_0_$__cuda_sm20_sqrt_rn_f32_slowpath,($__internal_1_$__cuda_sm3x_div_rn_noftz_f32_slowpath - $__internal_0_$__cuda_sm20_sqrt_rn_f32_slowpath)
$__internal_0_$__cuda_sm20_sqrt_rn_f32_slowpath:
[----:B------:R-:W-:-:S13]  /*70f0*/  LOP3.LUT P0, RZ, R6, 0x7fffffff, RZ, 0xc0, !PT ;  /* 0x7fffffff06ff7812 */ /* 0x000fda000780c0ff */
[----:B------:R-:W-:Y:S01]  /*7100*/  @!P0 IMAD.MOV.U32 R8, RZ, RZ, R6 ;  /* 0x000000ffff088224 */ /* 0x000fe200078e0006 */
[----:B------:R-:W-:Y:S06]  /*7110*/  @!P0 BRA `(.L_x_124) ;  /* 0x0000000000408947 */ /* 0x000fec0003800000 */
[----:B------:R-:W-:-:S13]  /*7120*/  FSETP.GEU.FTZ.AND P0, PT, R6, RZ, PT ;  /* 0x000000ff0600720b */ /* 0x000fda0003f1e000 */
[----:B------:R-:W-:Y:S01]  /*7130*/  @!P0 IMAD.MOV.U32 R8, RZ, RZ, 0x7fffffff ;  /* 0x7fffffffff088424 */ /* 0x000fe200078e00ff */
[----:B------:R-:W-:Y:S06]  /*7140*/  @!P0 BRA `(.L_x_124) ;  /* 0x0000000000348947 */ /* 0x000fec0003800000 */
[----:B------:R-:W-:-:S13]  /*7150*/  FSETP.GTU.FTZ.AND P0, PT, |R6|, +INF , PT ;  /* 0x7f8000000600780b */ /* 0x000fda0003f1c200 */
[----:B------:R-:W-:Y:S01]  /*7160*/  @P0 FADD.FTZ R8, R6, 1 ;  /* 0x3f80000006080421 */ /* 0x000fe20000010000 */
[----:B------:R-:W-:Y:S06]  /*7170*/  @P0 BRA `(.L_x_124) ;  /* 0x0000000000280947 */ /* 0x000fec0003800000 */
[----:B------:R-:W-:-:S13]  /*7180*/  FSETP.NEU.FTZ.AND P0, PT, |R6|, +INF , PT ;  /* 0x7f8000000600780b */ /* 0x000fda0003f1d200 */
[----:B------:R-:W-:-:S04]  /*7190*/  @P0 FFMA R9, R6, 1.84467440737095516160e+19, RZ ;  /* 0x5f80000006090823 */ /* 0x000fc800000000ff */
[----:B------:R-:W0:Y:S02]  /*71a0*/  @P0 MUFU.RSQ R8, R9 ;  /* 0x0000000900080308 */ /* 0x000e240000001400 */
[----:B0-----:R-:W-:Y:S01]  /*71b0*/  @P0 FMUL.FTZ R10, R9, R8 ;  /* 0x00000008090a0220 */ /* 0x001fe20000410000 */
[----:B------:R-:W-:Y:S01]  /*71c0*/  @P0 FMUL.FTZ R12, R8, 0.5 ;  /* 0x3f000000080c0820 */ /* 0x000fe20000410000 */
[----:B------:R-:W-:Y:S02]  /*71d0*/  @!P0 MOV R8, R6 ;  /* 0x0000000600088202 */ /* 0x000fe40000000f00 */
[----:B------:R-:W-:-:S04]  /*71e0*/  @P0 FADD.FTZ R11, -R10, -RZ ;  /* 0x800000ff0a0b0221 */ /* 0x000fc80000010100 */
[----:B------:R-:W-:-:S04]  /*71f0*/  @P0 FFMA R11, R10, R11, R9 ;  /* 0x0000000b0a0b0223 */ /* 0x000fc80000000009 */
[----:B------:R-:W-:-:S04]  /*7200*/  @P0 FFMA R11, R11, R12, R10 ;  /* 0x0000000c0b0b0223 */ /* 0x000fc8000000000a */
[----:B------:R-:W-:-:S07]  /*7210*/  @P0 FMUL.FTZ R8, R11, 2.3283064365386962891e-10 ;  /* 0x2f8000000b080820 */ /* 0x000fce0000410000 */
.L_x_124:
[----:B------:R-:W-:Y:S02]  /*7220*/  IMAD.MOV.U32 R6, RZ, RZ, R8 ;  /* 0x000000ffff067224 */ /* 0x000fe400078e0008 */
[----:B------:R-:W-:Y:S02]  /*7230*/  IMAD.MOV.U32 R8, RZ, RZ, R13 ;  /* 0x000000ffff087224 */ /* 0x000fe400078e000d */
[----:B------:R-:W-:-:S04]  /*7240*/  IMAD.MOV.U32 R9, RZ, RZ, 0x0 ;  /* 0x00000000ff097424 */ /* 0x000fc800078e00ff */
[----:B------:R-:W-:Y:S05]  /*7250*/  RET.REL.NODEC R8 `(_Z14cudarandomwalkP7PolymerP17curandStateXORWOWm) ;  /* 0xffffff8c08687950 */ /* 0x000fea0003c3ffff */
        .weak           $__internal_1_$__cuda_sm3x_div_rn_noftz_f32_slowpath
        .type           $__internal_1_$__cuda_sm3x_div_rn_noftz_f32_slowpath,@function
        .size           $__internal_1_$__cuda_sm3x_div_rn_noftz_f32_slowpath,(.L_x_168 - $__internal_1_$__cuda_sm3x_div_rn_noftz_f32_slowpath)
$__internal_1_$__cuda_sm3x_div_rn_noftz_f32_slowpath:
[----:B------:R-:W-:Y:S01]  /*7260*/  SHF.R.U32.HI R76, RZ, 0x17, R61 ;  /* 0x00000017ff4c7819 */ /* 0x000fe2000001163d */
[----:B------:R-:W-:Y:S01]  /*7270*/  BSSY.RECONVERGENT B1, `(.L_x_125) ;  /* 0x0000064000017945 */ /* 0x000fe20003800200 */
[----:B------:R-:W-:Y:S01]  /*7280*/  SHF.R.U32.HI R8, RZ, 0x17, R9 ;  /* 0x00000017ff087819 */ /* 0x000fe20000011609 */
[----:B------:R-:W-:Y:S01]  /*7290*/  IMAD.MOV.U32 R78, RZ, RZ, 0x41a80000 ;  /* 0x41a80000ff4e7424 */ /* 0x000fe200078e00ff */
[----:B------:R-:W-:Y:S02]  /*72a0*/  LOP3.LUT R76, R76, 0xff, RZ, 0xc0, !PT ;  /* 0x000000ff4c4c7812 */ /* 0x000fe400078ec0ff */
[----:B------:R-:W-:-:S03]  /*72b0*/  LOP3.LUT R82, R8, 0xff, RZ, 0xc0, !PT ;  /* 0x000000ff08527812 */ /* 0x000fc600078ec0ff */
[----:B------:R-:W-:Y:S01]  /*72c0*/  VIADD R79, R76, 0xffffffff ;  /* 0xffffffff4c4f7836 */ /* 0x000fe20000000000 */
[----:B------:R-:W-:-:S04]  /*72d0*/  IADD3 R80, PT, PT, R82, -0x1, RZ ;  /* 0xffffffff52507810 */ /* 0x000fc80007ffe0ff */
[----:B------:R-:W-:-:S04]  /*72e0*/  ISETP.GT.U32.AND P0, PT, R79, 0xfd, PT ;  /* 0x000000fd4f00780c */ /* 0x000fc80003f04070 */
[----:B------:R-:W-:-:S13]  /*72f0*/  ISETP.GT.U32.OR P0, PT, R80, 0xfd, P0 ;  /* 0x000000fd5000780c */ /* 0x000fda0000704470 */
[----:B------:R-:W-:Y:S01]  /*7300*/  @!P0 IMAD.MOV.U32 R77, RZ, RZ, RZ ;  /* 0x000000ffff4d8224 */ /* 0x000fe200078e00ff */
[----:B------:R-:W-:Y:S06]  /*7310*/  @!P0 BRA `(.L_x_126) ;  /* 0x0000000000608947 */ /* 0x000fec0003800000 */
[----:B------:R-:W-:Y:S01]  /*7320*/  IMAD.MOV.U32 R8, RZ, RZ, 0x41a80000 ;  /* 0x41a80000ff087424 */ /* 0x000fe200078e00ff */
[----:B------:R-:W-:-:S04]  /*7330*/  FSETP.GTU.FTZ.AND P0, PT, |R9|, +INF , PT ;  /* 0x7f8000000900780b */ /* 0x000fc80003f1c200 */
[----:B------:R-:W-:-:S04]  /*7340*/  FSETP.GTU.FTZ.AND P1, PT, |R8|, +INF , PT ;  /* 0x7f8000000800780b */ /* 0x000fc80003f3c200 */
[----:B------:R-:W-:-:S13]  /*7350*/  PLOP3.LUT P0, PT, P0, P1, PT, 0xf8, 0x8f ;  /* 0x00000000008f781c */ /* 0x000fda0000703f70 */
[----:B------:R-:W-:Y:S05]  /*7360*/  @P0 BRA `(.L_x_127) ;  /* 0x00000004004c0947 */ /* 0x000fea0003800000 */
[----:B------:R-:W-:-:S13]  /*7370*/  LOP3.LUT P0, RZ, R78, 0x7fffffff, R9, 0xc8, !PT ;  /* 0x7fffffff4eff7812 */ /* 0x000fda000780c809 */
[----:B------:R-:W-:Y:S05]  /*7380*/  @!P0 BRA `(.L_x_128) ;  /* 0x00000004003c8947 */ /* 0x000fea0003800000 */
[C---:B------:R-:W-:Y:S02]  /*7390*/  FSETP.NEU.FTZ.AND P1, PT, |R9|.reuse, +INF , PT ;  /* 0x7f8000000900780b */ /* 0x040fe40003f3d200 */
[----:B------:R-:W-:Y:S02]  /*73a0*/  FSETP.NEU.FTZ.AND P0, PT, |R8|, +INF , PT ;  /* 0x7f8000000800780b */ /* 0x000fe40003f1d200 */
[----:B------:R-:W-:-:S11]  /*73b0*/  FSETP.NEU.FTZ.AND P2, PT, |R9|, +INF , PT ;  /* 0x7f8000000900780b */ /* 0x000fd60003f5d200 */
[----:B------:R-:W-:Y:S05]  /*73c0*/  @!P0 BRA !P1, `(.L_x_128) ;  /* 0x00000004002c8947 */ /* 0x000fea0004800000 */
[----:B------:R-:W-:-:S04]  /*73d0*/  LOP3.LUT P1, RZ, R9, 0x7fffffff, RZ, 0xc0, !PT ;  /* 0x7fffffff09ff7812 */ /* 0x000fc8000782c0ff */
[----:B------:R-:W-:-:S13]  /*73e0*/  PLOP3.LUT P0, PT, P0, P1, PT, 0x2f, 0xf2 ;  /* 0x0000000000f2781c */ /* 0x000fda0000702577 */
[----:B------:R-:W-:Y:S05]  /*73f0*/  @P0 BRA `(.L_x_129) ;  /* 0x0000000400180947 */ /* 0x000fea0003800000 */
[----:B------:R-:W-:-:S04]  /*7400*/  LOP3.LUT P0, RZ, R78, 0x7fffffff, RZ, 0xc0, !PT ;  /* 0x7fffffff4eff7812 */ /* 0x000fc8000780c0ff */
[----:B------:R-:W-:-:S13]  /*7410*/  PLOP3.LUT P0, PT, P2, P0, PT, 0x2f, 0xf2 ;  /* 0x0000000000f2781c */ /* 0x000fda0001700577 */
[----:B------:R-:W-:Y:S05]  /*7420*/  @P0 BRA `(.L_x_130) ;  /* 0x0000000400000947 */ /* 0x000fea0003800000 */
[----:B------:R-:W-:Y:S02]  /*7430*/  ISETP.GE.AND P0, PT, R80, RZ, PT ;  /* 0x000000ff5000720c */ /* 0x000fe40003f06270 */
[----:B------:R-:W-:-:S11]  /*7440*/  ISETP.GE.AND P1, PT, R79, RZ, PT ;  /* 0x000000ff4f00720c */ /* 0x000fd60003f26270 */
[----:B------:R-:W-:Y:S01]  /*7450*/  @P0 IMAD.MOV.U32 R77, RZ, RZ, RZ ;  /* 0x000000ffff4d0224 */ /* 0x000fe200078e00ff */
[----:B------:R-:W-:Y:S01]  /*7460*/  @!P0 MOV R77, 0xffffffc0 ;  /* 0xffffffc0004d8802 */ /* 0x000fe20000000f00 */
[----:B------:R-:W-:Y:S01]  /*7470*/  @!P0 FFMA R9, R9, 1.84467440737095516160e+19, RZ ;  /* 0x5f80000009098823 */ /* 0x000fe200000000ff */
[----:B------:R-:W-:-:S03]  /*7480*/  @!P1 FFMA R78, R8, 1.84467440737095516160e+19, RZ ;  /* 0x5f800000084e9823 */ /* 0x000fc600000000ff */
[----:B------:R-:W-:-:S07]  /*7490*/  @!P1 VIADD R77, R77, 0x40 ;  /* 0x000000404d4d9836 */ /* 0x000fce0000000000 */
.L_x_126:
[----:B------:R-:W-:Y:S01]  /*74a0*/  LEA R79, R76, 0xc0800000, 0x17 ;  /* 0xc08000004c4f7811 */ /* 0x000fe200078eb8ff */
[----:B------:R-:W-:Y:S04]  /*74b0*/  BSSY.RECONVERGENT B2, `(.L_x_131) ;  /* 0x0000036000027945 */ /* 0x000fe80003800200 */
[----:B------:R-:W-:Y:S02]  /*74c0*/  IMAD.IADD R80, R78, 0x1, -R79 ;  /* 0x000000014e507824 */ /* 0x000fe400078e0a4f */
[----:B------:R-:W-:Y:S02]  /*74d0*/  VIADD R79, R82, 0xffffff81 ;  /* 0xffffff81524f7836 */ /* 0x000fe40000000000 */
[----:B------:R0:W1:Y:S01]  /*74e0*/  MUFU.RCP R78, R80 ;  /* 0x00000050004e7308 */ /* 0x0000620000001000 */
[----:B------:R-:W-:Y:S01]  /*74f0*/  FADD.FTZ R81, -R80, -RZ ;  /* 0x800000ff50517221 */ /* 0x000fe20000010100 */
[C---:B------:R-:W-:Y:S01]  /*7500*/  IMAD R8, R79.reuse, -0x800000, R9 ;  /* 0xff8000004f087824 */ /* 0x040fe200078e0209 */
[----:B0-----:R-:W-:-:S05]  /*7510*/  IADD3 R80, PT, PT, R79, 0x7f, -R76 ;  /* 0x0000007f4f507810 */ /* 0x001fca0007ffe84c */
[----:B------:R-:W-:Y:S02]  /*7520*/  IMAD.IADD R77, R80, 0x1, R77 ;  /* 0x00000001504d7824 */ /* 0x000fe400078e024d */
[----:B-1----:R-:W-:-:S04]  /*7530*/  FFMA R83, R78, R81, 1 ;  /* 0x3f8000004e537423 */ /* 0x002fc80000000051 */
[----:B------:R-:W-:-:S04]  /*7540*/  FFMA R9, R78, R83, R78 ;  /* 0x000000534e097223 */ /* 0x000fc8000000004e */
[----:B------:R-:W-:-:S04]  /*7550*/  FFMA R78, R8, R9, RZ ;  /* 0x00000009084e7223 */ /* 0x000fc800000000ff */
[----:B------:R-:W-:-:S04]  /*7560*/  FFMA R82, R81, R78, R8 ;  /* 0x0000004e51527223 */ /* 0x000fc80000000008 */
[----:B------:R-:W-:-:S04]  /*7570*/  FFMA R78, R9, R82, R78 ;  /* 0x00000052094e7223 */ /* 0x000fc8000000004e */
[----:B------:R-:W-:-:S04]  /*7580*/  FFMA R81, R81, R78, R8 ;  /* 0x0000004e51517223 */ /* 0x000fc80000000008 */
[----:B------:R-:W-:-:S05]  /*7590*/  FFMA R8, R9, R81, R78 ;  /* 0x0000005109087223 */ /* 0x000fca000000004e */
[----:B------:R-:W-:-:S04]  /*75a0*/  SHF.R.U32.HI R76, RZ, 0x17, R8 ;  /* 0x00000017ff4c7819 */ /* 0x000fc80000011608 */
[----:B------:R-:W-:-:S04]  /*75b0*/  LOP3.LUT R76, R76, 0xff, RZ, 0xc0, !PT ;  /* 0x000000ff4c4c7812 */ /* 0x000fc800078ec0ff */
[----:B------:R-:W-:-:S05]  /*75c0*/  IADD3 R79, PT, PT, R76, R77, RZ ;  /* 0x0000004d4c4f7210 */ /* 0x000fca0007ffe0ff */
[----:B------:R-:W-:-:S05]  /*75d0*/  VIADD R76, R79, 0xffffffff ;  /* 0xffffffff4f4c7836 */ /* 0x000fca0000000000 */
[----:B------:R-:W-:-:S13]  /*75e0*/  ISETP.GE.U32.AND P0, PT, R76, 0xfe, PT ;  /* 0x000000fe4c00780c */ /* 0x000fda0003f06070 */
[----:B------:R-:W-:Y:S05]  /*75f0*/  @!P0 BRA `(.L_x_132) ;  /* 0x0000000000808947 */ /* 0x000fea0003800000 */
[----:B------:R-:W-:-:S13]  /*7600*/  ISETP.GT.AND P0, PT, R79, 0xfe, PT ;  /* 0x000000fe4f00780c */ /* 0x000fda0003f04270 */
[----:B------:R-:W-:Y:S05]  /*7610*/  @P0 BRA `(.L_x_133) ;  /* 0x00000000006c0947 */ /* 0x000fea0003800000 */
[----:B------:R-:W-:-:S13]  /*7620*/  ISETP.GE.AND P0, PT, R79, 0x1, PT ;  /* 0x000000014f00780c */ /* 0x000fda0003f06270 */
[----:B------:R-:W-:Y:S05]  /*7630*/  @P0 BRA `(.L_x_134) ;  /* 0x0000000000740947 */ /* 0x000fea0003800000 */
[----:B------:R-:W-:Y:S02]  /*7640*/  ISETP.GE.AND P0, PT, R79, -0x18, PT ;  /* 0xffffffe84f00780c */ /* 0x000fe40003f06270 */
[----:B------:R-:W-:-:S11]  /*7650*/  LOP3.LUT R8, R8, 0x80000000, RZ, 0xc0, !PT ;  /* 0x8000000008087812 */ /* 0x000fd600078ec0ff */
[----:B------:R-:W-:Y:S05]  /*7660*/  @!P0 BRA `(.L_x_134) ;  /* 0x0000000000688947 */ /* 0x000fea0003800000 */
[-CC-:B------:R-:W-:Y:S01]  /*7670*/  FFMA.RZ R76, R9, R81.reuse, R78.reuse ;  /* 0x00000051094c7223 */ /* 0x180fe2000000c04e */
[C---:B------:R-:W-:Y:S02]  /*7680*/  ISETP.NE.AND P2, PT, R79.reuse, RZ, PT ;  /* 0x000000ff4f00720c */ /* 0x040fe40003f45270 */
[----:B------:R-:W-:Y:S02]  /*7690*/  ISETP.NE.AND P1, PT, R79, RZ, PT ;  /* 0x000000ff4f00720c */ /* 0x000fe40003f25270 */
[----:B------:R-:W-:Y:S01]  /*76a0*/  LOP3.LUT R77, R76, 0x7fffff, RZ, 0xc0, !PT ;  /* 0x007fffff4c4d7812 */ /* 0x000fe200078ec0ff */
[CCC-:B------:R-:W-:Y:S01]  /*76b0*/  FFMA.RP R76, R9.reuse, R81.reuse, R78.reuse ;  /* 0x00000051094c7223 */ /* 0x1c0fe2000000804e */
[----:B------:R-:W-:Y:S01]  /*76c0*/  FFMA.RM R9, R9, R81, R78 ;  /* 0x0000005109097223 */ /* 0x000fe2000000404e */
[----:B------:R-:W-:Y:S01]  /*76d0*/  VIADD R78, R79, 0x20 ;  /* 0x000000204f4e7836 */ /* 0x000fe20000000000 */
[----:B------:R-:W-:Y:S01]  /*76e0*/  LOP3.LUT R77, R77, 0x800000, RZ, 0xfc, !PT ;  /* 0x008000004d4d7812 */ /* 0x000fe200078efcff */
[----:B------:R-:W-:-:S02]  /*76f0*/  IMAD.MOV R79, RZ, RZ, -R79 ;  /* 0x000000ffff4f7224 */ /* 0x000fc400078e0a4f */
[----:B------:R-:W-:Y:S02]  /*7700*/  FSETP.NEU.FTZ.AND P0, PT, R76, R9, PT ;  /* 0x000000094c00720b */ /* 0x000fe40003f1d000 */
[----:B------:R-:W-:Y:S02]  /*7710*/  SHF.L.U32 R78, R77, R78, RZ ;  /* 0x0000004e4d4e7219 */ /* 0x000fe400000006ff */
[----:B------:R-:W-:Y:S02]  /*7720*/  SEL R76, R79, RZ, P2 ;  /* 0x000000ff4f4c7207 */ /* 0x000fe40001000000 */
[----:B------:R-:W-:Y:S02]  /*7730*/  ISETP.NE.AND P1, PT, R78, RZ, P1 ;  /* 0x000000ff4e00720c */ /* 0x000fe40000f25270 */
[----:B------:R-:W-:Y:S02]  /*7740*/  SHF.R.U32.HI R76, RZ, R76, R77 ;  /* 0x0000004cff4c7219 */ /* 0x000fe4000001164d */
[----:B------:R-:W-:-:S02]  /*7750*/  PLOP3.LUT P0, PT, P0, P1, PT, 0xf8, 0x8f ;  /* 0x00000000008f781c */ /* 0x000fc40000703f70 */
[----:B------:R-:W-:Y:S02]  /*7760*/  SHF.R.U32.HI R78, RZ, 0x1, R76 ;  /* 0x00000001ff4e7819 */ /* 0x000fe4000001164c */
[----:B------:R-:W-:-:S04]  /*7770*/  SEL R9, RZ, 0x1, !P0 ;  /* 0x00000001ff097807 */ /* 0x000fc80004000000 */
[----:B------:R-:W-:-:S04]  /*7780*/  LOP3.LUT R9, R9, 0x1, R78, 0xf8, !PT ;  /* 0x0000000109097812 */ /* 0x000fc800078ef84e */
[----:B------:R-:W-:-:S05]  /*7790*/  LOP3.LUT R9, R9, R76, RZ, 0xc0, !PT ;  /* 0x0000004c09097212 */ /* 0x000fca00078ec0ff */
[----:B------:R-:W-:-:S05]  /*77a0*/  IMAD.IADD R9, R78, 0x1, R9 ;  /* 0x000000014e097824 */ /* 0x000fca00078e0209 */
[----:B------:R-:W-:Y:S01]  /*77b0*/  LOP3.LUT R8, R9, R8, RZ, 0xfc, !PT ;  /* 0x0000000809087212 */ /* 0x000fe200078efcff */
[----:B------:R-:W-:Y:S06]  /*77c0*/  BRA `(.L_x_134) ;  /* 0x0000000000107947 */ /* 0x000fec0003800000 */
.L_x_133:
[----:B------:R-:W-:-:S04]  /*77d0*/  LOP3.LUT R8, R8, 0x80000000, RZ, 0xc0, !PT ;  /* 0x8000000008087812 */ /* 0x000fc800078ec0ff */
[----:B------:R-:W-:Y:S01]  /*77e0*/  LOP3.LUT R8, R8, 0x7f800000, RZ, 0xfc, !PT ;  /* 0x7f80000008087812 */ /* 0x000fe200078efcff */
[----:B------:R-:W-:Y:S06]  /*77f0*/  BRA `(.L_x_134) ;  /* 0x0000000000047947 */ /* 0x000fec0003800000 */
.L_x_132:
[----:B------:R-:W-:-:S07]  /*7800*/  LEA R8, R77, R8, 0x17 ;  /* 0x000000084d087211 */ /* 0x000fce00078eb8ff */
.L_x_134:
[----:B------:R-:W-:Y:S05]  /*7810*/  BSYNC.RECONVERGENT B2 ;  /* 0x0000000000027941 */ /* 0x000fea0003800200 */
.L_x_131:
[----:B------:R-:W-:Y:S05]  /*7820*/  BRA `(.L_x_135) ;  /* 0x0000000000207947 */ /* 0x000fea0003800000 */
.L_x_130:
[----:B------:R-:W-:-:S04]  /*7830*/  LOP3.LUT R8, R78, 0x80000000, R9, 0x48, !PT ;  /* 0x800000004e087812 */ /* 0x000fc800078e4809 */
[----:B------:R-:W-:Y:S01]  /*7840*/  LOP3.LUT R8, R8, 0x7f800000, RZ, 0xfc, !PT ;  /* 0x7f80000008087812 */ /* 0x000fe200078efcff */
[----:B------:R-:W-:Y:S06]  /*7850*/  BRA `(.L_x_135) ;  /* 0x0000000000147947 */ /* 0x000fec0003800000 */
.L_x_129:
[----:B------:R-:W-:Y:S01]  /*7860*/  LOP3.LUT R8, R78, 0x80000000, R9, 0x48, !PT ;  /* 0x800000004e087812 */ /* 0x000fe200078e4809 */
[----:B------:R-:W-:Y:S06]  /*7870*/  BRA `(.L_x_135) ;  /* 0x00000000000c7947 */ /* 0x000fec0003800000 */
.L_x_128:
[----:B------:R-:W0:Y:S01]  /*7880*/  MUFU.RSQ R8, -QNAN ;  /* 0xffc0000000087908 */ /* 0x000e220000001400 */
[----:B------:R-:W-:Y:S05]  /*7890*/  BRA `(.L_x_135) ;  /* 0x0000000000047947 */ /* 0x000fea0003800000 */
.L_x_127:
[----:B------:R-:W-:-:S07]  /*78a0*/  FADD.FTZ R8, R9, R8 ;  /* 0x0000000809087221 */ /* 0x000fce0000010000 */
.L_x_135:
[----:B------:R-:W-:Y:S05]  /*78b0*/  BSYNC.RECONVERGENT B1 ;  /* 0x0000000000017941 */ /* 0x000fea0003800200 */
.L_x_125:
[----:B0-----:R-:W-:Y:S02]  /*78c0*/  IMAD.MOV.U32 R76, RZ, RZ, R8 ;  /* 0x000000ffff4c7224 */ /* 0x001fe400078e0008 */
[----:B------:R-:W-:Y:S02]  /*78d0*/  IMAD.MOV.U32 R8, RZ, RZ, R75 ;  /* 0x000000ffff087224 */ /* 0x000fe400078e004b */
[----:B------:R-:W-:-:S04]  /*78e0*/  IMAD.MOV.U32 R9, RZ, RZ, 0x0 ;  /* 0x00000000ff097424 */ /* 0x000fc800078e00ff */
[----:B------:R-:W-:Y:S05]  /*78f0*/  RET.REL.NODEC R8 `(_Z14cudarandomwalkP7PolymerP17curandStateXORWOWm) ;  /* 0xffffff8408c07950 */ /* 0x000fea0003c3ffff */
.L_x_136:
        /* <DEDUP_REMOVED lines=16> */
.L_x_168:


//--------------------- .nv.global.init           --------------------------
	.section	.nv.global.init,"aw",@progbits
	.align	4
.nv.global.init:
	.type		mrg32k3aM1SubSeq,@object
	.size		mrg32k3aM1SubSeq,(mrg32k3aM2SubSeq - mrg32k3aM1SubSeq)
mrg32k3aM1SubSeq:
        /*0000*/ 	.byte	0x0b, 0xcc, 0xee, 0x04, 0x73, 0x29, 0x8b, 0x6f, 0xf6, 0x53, 0x03, 0xf6, 0x23, 0xf6, 0xea, 0xda
        /* <DEDUP_REMOVED lines=125> */
	.type		mrg32k3aM2SubSeq,@object
	.size		mrg32k3aM2SubSeq,(mrg32k3aM1 - mrg32k3aM2SubSeq)
mrg32k3aM2SubSeq:
        /* <DEDUP_REMOVED lines=126> */
	.type		mrg32k3aM1,@object
	.size		mrg32k3aM1,(mrg32k3aM1Seq - mrg32k3aM1)
mrg32k3aM1:
        /* <DEDUP_REMOVED lines=144> */
	.type		mrg32k3aM1Seq,@object
	.size		mrg32k3aM1Seq,(mrg32k3aM2 - mrg32k3aM1Seq)
mrg32k3aM1Seq:
        /* <DEDUP_REMOVED lines=144> */
	.type		mrg32k3aM2,@object
	.size		mrg32k3aM2,(mrg32k3aM2Seq - mrg32k3aM2)
mrg32k3aM2:
        /* <DEDUP_REMOVED lines=144> */
	.type		mrg32k3aM2Seq,@object
	.size		mrg32k3aM2Seq,(precalc_xorwow_matrix - mrg32k3aM2Seq)
mrg32k3aM2Seq:
        /* <DEDUP_REMOVED lines=144> */
	.type		precalc_xorwow_matrix,@object
	.size		precalc_xorwow_matrix,(precalc_xorwow_offset_matrix - precalc_xorwow_matrix)
precalc_xorwow_matrix:
        /* <DEDUP_REMOVED lines=6400> */
	.type		precalc_xorwow_offset_matrix,@object
	.size		precalc_xorwow_offset_matrix,(.L_1 - precalc_xorwow_offset_matrix)
precalc_xorwow_offset_matrix:
        /* <DEDUP_REMOVED lines=6400> */
.L_1:


//--------------------- .nv.shared.reserved.0     --------------------------
	.section	.nv.shared.reserved.0,"aw",@nobits
	.weak		__nv_reservedSMEM_offset_0_alias
	.size		__nv_reservedSMEM_offset_0_alias, 0, 64
	.other		__nv_reservedSMEM_offset_0_alias,@"STO_CUDA_RESERVED_SHARED STV_DEFAULT"
__nv_reservedSMEM_offset_0_alias:
	.zero		0
	.zero		64


//--------------------- .nv.global                --------------------------
	.section	.nv.global,"aw",@nobits
.nv.global:
	.type		_ZN34_INTERNAL_4ee8bbac_4_k_cu_6e9334b36thrust24THRUST_300001_SM_1000_NS3seqE,@object
	.size		_ZN34_INTERNAL_4ee8bbac_4_k_cu_6e9334b36thrust24THRUST_300001_SM_1000_NS3seqE,(_ZN34_INTERNAL_4ee8bbac_4_k_cu_6e9334b34cuda3std3__48in_placeE - _ZN34_INTERNAL_4ee8bbac_4_k_cu_6e9334b36thrust24THRUST_300001_SM_1000_NS3seqE)
_ZN34_INTERNAL_4ee8bbac_4_k_cu_6e9334b36thrust24THRUST_300001_SM_1000_NS3seqE:
	.zero		1
	.type		_ZN34_INTERNAL_4ee8bbac_4_k_cu_6e9334b34cuda3std3__48in_placeE,@object
	.size		_ZN34_INTERNAL_4ee8bbac_4_k_cu_6e9334b34cuda3std3__48in_placeE,(_ZN34_INTERNAL_4ee8bbac_4_k_cu_6e9334b34cuda3std6ranges3__45__cpo4sizeE - _ZN34_INTERNAL_4ee8bbac_4_k_cu_6e9334b34cuda3std3__48in_placeE)
_ZN34_INTERNAL_4ee8bbac_4_k_cu_6e9334b34cuda3std3__48in_placeE:
	.zero		1
	.type		_ZN34_INTERNAL_4ee8bbac_4_k_cu_6e9334b34cuda3std6ranges3__45__cpo4sizeE,@object
	.size		_ZN34_INTERNAL_4ee8bbac_4_k_cu_6e9334b34cuda3std6ranges3__45__cpo4sizeE,(_ZN34_INTERNAL_4ee8bbac_4_k_cu_6e9334b36thrust24THRUST_300001_SM_1000_NS12placeholders2_3E - _ZN34_INTERNAL_4ee8bbac_4_k_cu_6e9334b34cuda3std6ranges3__45__cpo4sizeE)
_ZN34_INTERNAL_4ee8bbac_4_k_cu_6e9334b34cuda3std6ranges3__45__cpo4sizeE:
	.zero		1
	.type		_ZN34_INTERNAL_4ee8bbac_4_k_cu_6e9334b36thrust24THRUST_300001_SM_1000_NS12placeholders2_3E,@object
	.size		_ZN34_INTERNAL_4ee8bbac_4_k_cu_6e9334b36thrust24THRUST_300001_SM_1000_NS12placeholders2_3E,(_ZN34_INTERNAL_4ee8bbac_4_k_cu_6e9334b34cuda3std3__45__cpo6cbeginE - _ZN34_INTERNAL_4ee8bbac_4_k_cu_6e9334b36thrust24THRUST_300001_SM_1000_NS12placeholders2_3E)
_ZN34_INTERNAL_4ee8bbac_4_k_cu_6e9334b36thrust24THRUST_300001_SM_1000_NS12placeholders2_3E:
	.zero		1
	.type		_ZN34_INTERNAL_4ee8bbac_4_k_cu_6e9334b34cuda3std3__45__cpo6cbeginE,@object
	.size		_ZN34_INTERNAL_4ee8bbac_4_k_cu_6e9334b34cuda3std3__45__cpo6cbeginE,(_ZN34_INTERNAL_4ee8bbac_4_k_cu_6e9334b34cuda3std6ranges3__45__cpo6cbeginE - _ZN34_INTERNAL_4ee8bbac_4_k_cu_6e9334b34cuda3std3__45__cpo6cbeginE)
_ZN34_INTERNAL_4ee8bbac_4_k_cu_6e9334b34cuda3std3__45__cpo6cbeginE:
	.zero		1
	.type		_ZN34_INTERNAL_4ee8bbac_4_k_cu_6e9334b34cuda3std6ranges3__45__cpo6cbeginE,@object
	.size		_ZN34_INTERNAL_4ee8bbac_4_k_cu_6e9334b34cuda3std6ranges3__45__cpo6cbeginE,(_ZN34_INTERNAL_4ee8bbac_4_k_cu_6e9334b36thrust24THRUST_300001_SM_1000_NS12placeholders2_7E - _ZN34_INTERNAL_4ee8bbac_4_k_cu_6e9334b34cuda3std6ranges3__45__cpo6cbeginE)
_ZN34_INTERNAL_4ee8bbac_4_k_cu_6e9334b34cuda3std6ranges3__45__cpo6cbeginE:
	.zero		1
	.type		_ZN34_INTERNAL_4ee8bbac_4_k_cu_6e9334b36thrust24THRUST_300001_SM_1000_NS12placeholders2_7E,@object
	.size		_ZN34_INTERNAL_4ee8bbac_4_k_cu_6e9334b36thrust24THRUST_300001_SM_1000_NS12placeholders2_7E,(_ZN34_INTERNAL_4ee8bbac_4_k_cu_6e9334b34cuda3std3__45__cpo7crbeginE - _ZN34_INTERNAL_4ee8bbac_4_k_cu_6e9334b36thrust24THRUST_300001_SM_1000_NS12placeholders2_7E)
_ZN34_INTERNAL_4ee8bbac_4_k_cu_6e9334b36thrust24THRUST_300001_SM_1000_NS12placeholders2_7E:
	.zero		1
	.type		_ZN34_INTERNAL_4ee8bbac_4_k_cu_6e9334b34cuda3std3__45__cpo7crbeginE,@object
	.size		_ZN34_INTERNAL_4ee8bbac_4_k_cu_6e9334b34cuda3std3__45__cpo7crbeginE,(_ZN34_INTERNAL_4ee8bbac_4_k_cu_6e9334b34cuda3std6ranges3__45__cpo4nextE - _ZN34_INTERNAL_4ee8bbac_4_k_cu_6e9334b34cuda3std3__45__cpo7crbeginE)
_ZN34_INTERNAL_4ee8bbac_4_k_cu_6e9334b34cuda3std3__45__cpo7crbeginE:
	.zero		1
	.type		_ZN34_INTERNAL_4ee8bbac_4_k_cu_6e9334b34cuda3std6ranges3__45__cpo4nextE,@object
	.size		_ZN34_INTERNAL_4ee8bbac_4_k_cu_6e9334b34cuda3std6ranges3__45__cpo4nextE,(_ZN34_INTERNAL_4ee8bbac_4_k_cu_6e9334b34cuda3std6ranges3__45__cpo4swapE - _ZN34_INTERNAL_4ee8bbac_4_k_cu_6e9334b34cuda3std6ranges3__45__cpo4nextE)
_ZN34_INTERNAL_4ee8bbac_4_k_cu_6e9334b34cuda3std6ranges3__45__cpo4nextE:
	.zero		1
	.type		_ZN34_INTERNAL_4ee8bbac_4_k_cu_6e9334b34cuda3std6ranges3__45__cpo4swapE,@object
	.size		_ZN34_INTERNAL_4ee8bbac_4_k_cu_6e9334b34cuda3std6ranges3__45__cpo4swapE,(_ZN34_INTERNAL_4ee8bbac_4_k_cu_6e9334b36thrust24THRUST_300001_SM_1000_NS8cuda_cub10par_nosyncE - _ZN34_INTERNAL_4ee8bbac_4_k_cu_6e9334b34cuda3std6ranges3__45__cpo4swapE)
_ZN34_INTERNAL_4ee8bbac_4_k_cu_6e9334b34cuda3std6ranges3__45__cpo4swapE:
	.zero		1
	.type		_ZN34_INTERNAL_4ee8bbac_4_k_cu_6e9334b36thrust24THRUST_300001_SM_1000_NS8cuda_cub10par_nosyncE,@object
	.size		_ZN34_INTERNAL_4ee8bbac_4_k_cu_6e9334b36thrust24THRUST_300001_SM_1000_NS8cuda_cub10par_nosyncE,(_ZN34_INTERNAL_4ee8bbac_4_k_cu_6e9334b36thrust24THRUST_300001_SM_1000_NS12placeholders2_9E - _ZN34_INTERNAL_4ee8bbac_4_k_cu_6e9334b36thrust24THRUST_300001_SM_1000_NS8cuda_cub10par_nosyncE)
_ZN34_INTERNAL_4ee8bbac_4_k_cu_6e9334b36thrust24THRUST_300001_SM_1000_NS8cuda_cub10par_nosyncE:
	.zero		1
	.type		_ZN34_INTERNAL_4ee8bbac_4_k_cu_6e9334b36thrust24THRUST_300001_SM_1000_NS12placeholders2_9E,@object
	.size		_ZN34_INTERNAL_4ee8bbac_4_k_cu_6e9334b36thrust24THRUST_300001_SM_1000_NS12placeholders2_9E,(_ZN34_INTERNAL_4ee8bbac_4_k_cu_6e9334b34cuda3std3__436_GLOBAL__N__4ee8bbac_4_k_cu_6e9334b36ignoreE - _ZN34_INTERNAL_4ee8bbac_4_k_cu_6e9334b36thrust24THRUST_300001_SM_1000_NS12placeholders2_9E)
_ZN34_INTERNAL_4ee8bbac_4_k_cu_6e9334b36thrust24THRUST_300001_SM_1000_NS12placeholders2_9E:
	.zero		1
	.type		_ZN34_INTERNAL_4ee8bbac_4_k_cu_6e9334b34cuda3std3__436_GLOBAL__N__4ee8bbac_4_k_cu_6e9334b36ignoreE,@object
	.size		_ZN34_INTERNAL_4ee8bbac_4_k_cu_6e9334b34cuda3std3__436_GLOBAL__N__4ee8bbac_4_k_cu_6e9334b36ignoreE,(_ZN34_INTERNAL_4ee8bbac_4_k_cu_6e9334b34cuda3std6ranges3__45__cpo4dataE - _ZN34_INTERNAL_4ee8bbac_4_k_cu_6e9334b34cuda3std3__436_GLOBAL__N__4ee8bbac_4_k_cu_6e9334b36ignoreE)
_ZN34_INTERNAL_4ee8bbac_4_k_cu_6e9334b34cuda3std3__436_GLOBAL__N__4ee8bbac_4_k_cu_6e9334b36ignoreE:
	.zero		1
	.type		_ZN34_INTERNAL_4ee8bbac_4_k_cu_6e9334b34cuda3std6ranges3__45__cpo4dataE,@object
	.size		_ZN34_INTERNAL_4ee8bbac_4_k_cu_6e9334b34cuda3std6ranges3__45__cpo4dataE,(_ZN34_INTERNAL_4ee8bbac_4_k_cu_6e9334b36thrust24THRUST_300001_SM_1000_NS12placeholders2_1E - _ZN34_INTERNAL_4ee8bbac_4_k_cu_6e9334b34cuda3std6ranges3__45__cpo4dataE)
_ZN34_INTERNAL_4ee8bbac_4_k_cu_6e9334b34cuda3std6ranges3__45__cpo4dataE:
	.zero		1
	.type		_ZN34_INTERNAL_4ee8bbac_4_k_cu_6e9334b36thrust24THRUST_300001_SM_1000_NS12placeholders2_1E,@object
	.size		_ZN34_INTERNAL_4ee8bbac_4_k_cu_6e9334b36thrust24THRUST_300001_SM_1000_NS12placeholders2_1E,(_ZN34_INTERNAL_4ee8bbac_4_k_cu_6e9334b34cuda3std3__45__cpo5beginE - _ZN34_INTERNAL_4ee8bbac_4_k_cu_6e9334b36thrust24THRUST_300001_SM_1000_NS12placeholders2_1E)
_ZN34_INTERNAL_4ee8bbac_4_k_cu_6e9334b36thrust24THRUST_300001_SM_1000_NS12placeholders2_1E:
	.zero		1
	.type		_ZN34_INTERNAL_4ee8bbac_4_k_cu_6e9334b34cuda3std3__45__cpo5beginE,@object
	.size		_ZN34_INTERNAL_4ee8bbac_4_k_cu_6e9334b34cuda3std3__45__cpo5beginE,(_ZN34_INTERNAL_4ee8bbac_4_k_cu_6e9334b34cuda3std6ranges3__45__cpo5beginE - _ZN34_INTERNAL_4ee8bbac_4_k_cu_6e9334b34cuda3std3__45__cpo5beginE)
_ZN34_INTERNAL_4ee8bbac_4_k_cu_6e9334b34cuda3std3__45__cpo5beginE:
	.zero		1
	.type		_ZN34_INTERNAL_4ee8bbac_4_k_cu_6e9334b34cuda3std6ranges3__45__cpo5beginE,@object
	.size		_ZN34_INTERNAL_4ee8bbac_4_k_cu_6e9334b34cuda3std6ranges3__45__cpo5beginE,(_ZN34_INTERNAL_4ee8bbac_4_k_cu_6e9334b36thrust24THRUST_300001_SM_1000_NS12placeholders2_5E - _ZN34_INTERNAL_4ee8bbac_4_k_cu_6e9334b34cuda3std6ranges3__45__cpo5beginE)
_ZN34_INTERNAL_4ee8bbac_4_k_cu_6e9334b34cuda3std6ranges3__45__cpo5beginE:
	.zero		1
	.type		_ZN34_INTERNAL_4ee8bbac_4_k_cu_6e9334b36thrust24THRUST_300001_SM_1000_NS12placeholders2_5E,@object
	.size		_ZN34_INTERNAL_4ee8bbac_4_k_cu_6e9334b36thrust24THRUST_300001_SM_1000_NS12placeholders2_5E,(_ZN34_INTERNAL_4ee8bbac_4_k_cu_6e9334b34cuda3std3__45__cpo6rbeginE - _ZN34_INTERNAL_4ee8bbac_4_k_cu_6e9334b36thrust24THRUST_300001_SM_1000_NS12placeholders2_5E)
_ZN34_INTERNAL_4ee8bbac_4_k_cu_6e9334b36thrust24THRUST_300001_SM_1000_NS12placeholders2_5E:
	.zero		1
	.type		_ZN34_INTERNAL_4ee8bbac_4_k_cu_6e9334b34cuda3std3__45__cpo6rbeginE,@object
	.size		_ZN34_INTERNAL_4ee8bbac_4_k_cu_6e9334b34cuda3std3__45__cpo6rbeginE,(_ZN34_INTERNAL_4ee8bbac_4_k_cu_6e9334b34cuda3std6ranges3__45__cpo7advanceE - _ZN34_INTERNAL_4ee8bbac_4_k_cu_6e9334b34cuda3std3__45__cpo6rbeginE)
_ZN34_INTERNAL_4ee8bbac_4_k_cu_6e9334b34cuda3std3__45__cpo6rbeginE:
	.zero		1
	.type		_ZN34_INTERNAL_4ee8bbac_4_k_cu_6e9334b34cuda3std6ranges3__45__cpo7advanceE,@object
	.size		_ZN34_INTERNAL_4ee8bbac_4_k_cu_6e9334b34cuda3std6ranges3__45__cpo7advanceE,(_ZN34_INTERNAL_4ee8bbac_4_k_cu_6e9334b34cuda3std3__47nulloptE - _ZN34_INTERNAL_4ee8bbac_4_k_cu_6e9334b34cuda3std6ranges3__45__cpo7advanceE)
_ZN34_INTERNAL_4ee8bbac_4_k_cu_6e9334b34cuda3std6ranges3__45__cpo7advanceE:
	.zero		1
	.type		_ZN34_INTERNAL_4ee8bbac_4_k_cu_6e9334b34cuda3std3__47nulloptE,@object
	.size		_ZN34_INTERNAL_4ee8bbac_4_k_cu_6e9334b34cuda3std3__47nulloptE,(_ZN34_INTERNAL_4ee8bbac_4_k_cu_6e9334b34cuda3std6ranges3__45__cpo8distanceE - _ZN34_INTERNAL_4ee8bbac_4_k_cu_6e9334b34cuda3std3__47nulloptE)
_ZN34_INTERNAL_4ee8bbac_4_k_cu_6e9334b34cuda3std3__47nulloptE:
	.zero		1
	.type		_ZN34_INTERNAL_4ee8bbac_4_k_cu_6e9334b34cuda3std6ranges3__45__cpo8distanceE,@object
	.size		_ZN34_INTERNAL_4ee8bbac_4_k_cu_6e9334b34cuda3std6ranges3__45__cpo8distanceE,(_ZN34_INTERNAL_4ee8bbac_4_k_cu_6e9334b36thrust24THRUST_300001_SM_1000_NS12placeholders3_10E - _ZN34_INTERNAL_4ee8bbac_4_k_cu_6e9334b34cuda3std6ranges3__45__cpo8distanceE)
_ZN34_INTERNAL_4ee8bbac_4_k_cu_6e9334b34cuda3std6ranges3__45__cpo8distanceE:
	.zero		1
	.type		_ZN34_INTERNAL_4ee8bbac_4_k_cu_6e9334b36thrust24THRUST_300001_SM_1000_NS12placeholders3_10E,@object
	.size		_ZN34_INTERNAL_4ee8bbac_4_k_cu_6e9334b36thrust24THRUST_300001_SM_1000_NS12placeholders3_10E,(_ZN34_INTERNAL_4ee8bbac_4_k_cu_6e9334b34cuda3std3__419piecewise_constructE - _ZN34_INTERNAL_4ee8bbac_4_k_cu_6e9334b36thrust24THRUST_300001_SM_1000_NS12placeholders3_10E)
_ZN34_INTERNAL_4ee8bbac_4_k_cu_6e9334b36thrust24THRUST_300001_SM_1000_NS12placeholders3_10E:
	.zero		1
	.type		_ZN34_INTERNAL_4ee8bbac_4_k_cu_6e9334b34cuda3std3__419piecewise_constructE,@object
	.size		_ZN34_INTERNAL_4ee8bbac_4_k_cu_6e9334b34cuda3std3__419piecewise_constructE,(_ZN34_INTERNAL_4ee8bbac_4_k_cu_6e9334b34cuda3std6ranges3__45__cpo5cdataE - _ZN34_INTERNAL_4ee8bbac_4_k_cu_6e9334b34cuda3std3__419piecewise_constructE)
_ZN34_INTERNAL_4ee8bbac_4_k_cu_6e9334b34cuda3std3__419piecewise_constructE:
	.zero		1
	.type		_ZN34_INTERNAL_4ee8bbac_4_k_cu_6e9334b34cuda3std6ranges3__45__cpo5cdataE,@object
	.size		_ZN34_INTERNAL_4ee8bbac_4_k_cu_6e9334b34cuda3std6ranges3__45__cpo5cdataE,(_ZN34_INTERNAL_4ee8bbac_4_k_cu_6e9334b36thrust24THRUST_300001_SM_1000_NS12placeholders2_2E - _ZN34_INTERNAL_4ee8bbac_4_k_cu_6e9334b34cuda3std6ranges3__45__cpo5cdataE)
_ZN34_INTERNAL_4ee8bbac_4_k_cu_6e9334b34cuda3std6ranges3__45__cpo5cdataE:
	.zero		1
	.type		_ZN34_INTERNAL_4ee8bbac_4_k_cu_6e9334b36thrust24THRUST_300001_SM_1000_NS12placeholders2_2E,@object
	.size		_ZN34_INTERNAL_4ee8bbac_4_k_cu_6e9334b36thrust24THRUST_300001_SM_1000_NS12placeholders2_2E,(_ZN34_INTERNAL_4ee8bbac_4_k_cu_6e9334b34cuda3std3__45__cpo3endE - _ZN34_INTERNAL_4ee8bbac_4_k_cu_6e9334b36thrust24THRUST_300001_SM_1000_NS12placeholders2_2E)
_ZN34_INTERNAL_4ee8bbac_4_k_cu_6e9334b36thrust24THRUST_300001_SM_1000_NS12placeholders2_2E:
	.zero		1
	.type		_ZN34_INTERNAL_4ee8bbac_4_k_cu_6e9334b34cuda3std3__45__cpo3endE,@object
	.size		_ZN34_INTERNAL_4ee8bbac_4_k_cu_6e9334b34cuda3std3__45__cpo3endE,(_ZN34_INTERNAL_4ee8bbac_4_k_cu_6e9334b34cuda3std6ranges3__45__cpo3endE - _ZN34_INTERNAL_4ee8bbac_4_k_cu_6e9334b34cuda3std3__45__cpo3endE)
_ZN34_INTERNAL_4ee8bbac_4_k_cu_6e9334b34cuda3std3__45__cpo3endE:
	.zero		1
	.type		_ZN34_INTERNAL_4ee8bbac_4_k_cu_6e9334b34cuda3std6ranges3__45__cpo3endE,@object
	.size		_ZN34_INTERNAL_4ee8bbac_4_k_cu_6e9334b34cuda3std6ranges3__45__cpo3endE,(_ZN34_INTERNAL_4ee8bbac_4_k_cu_6e9334b36thrust24THRUST_300001_SM_1000_NS12placeholders2_6E - _ZN34_INTERNAL_4ee8bbac_4_k_cu_6e9334b34cuda3std6ranges3__45__cpo3endE)
_ZN34_INTERNAL_4ee8bbac_4_k_cu_6e9334b34cuda3std6ranges3__45__cpo3endE:
	.zero		1
	.type		_ZN34_INTERNAL_4ee8bbac_4_k_cu_6e9334b36thrust24THRUST_300001_SM_1000_NS12placeholders2_6E,@object
	.size		_ZN34_INTERNAL_4ee8bbac_4_k_cu_6e9334b36thrust24THRUST_300001_SM_1000_NS12placeholders2_6E,(_ZN34_INTERNAL_4ee8bbac_4_k_cu_6e9334b34cuda3std3__45__cpo4rendE - _ZN34_INTERNAL_4ee8bbac_4_k_cu_6e9334b36thrust24THRUST_300001_SM_1000_NS12placeholders2_6E)
_ZN34_INTERNAL_4ee8bbac_4_k_cu_6e9334b36thrust24THRUST_300001_SM_1000_NS12placeholders2_6E:
	.zero		1
	.type		_ZN34_INTERNAL_4ee8bbac_4_k_cu_6e9334b34cuda3std3__45__cpo4rendE,@object
	.size		_ZN34_INTERNAL_4ee8bbac_4_k_cu_6e9334b34cuda3std3__45__cpo4rendE,(_ZN34_INTERNAL_4ee8bbac_4_k_cu_6e9334b34cuda3std6ranges3__45__cpo9iter_swapE - _ZN34_INTERNAL_4ee8bbac_4_k_cu_6e9334b34cuda3std3__45__cpo4rendE)
_ZN34_INTERNAL_4ee8bbac_4_k_cu_6e9334b34cuda3std3__45__cpo4rendE:
	.zero		1
	.type		_ZN34_INTERNAL_4ee8bbac_4_k_cu_6e9334b34cuda3std6ranges3__45__cpo9iter_swapE,@object
	.size		_ZN34_INTERNAL_4ee8bbac_4_k_cu_6e9334b34cuda3std6ranges3__45__cpo9iter_swapE,(_ZN34_INTERNAL_4ee8bbac_4_k_cu_6e9334b34cuda3std3__48unexpectE - _ZN34_INTERNAL_4ee8bbac_4_k_cu_6e9334b34cuda3std6ranges3__45__cpo9iter_swapE)
_ZN34_INTERNAL_4ee8bbac_4_k_cu_6e9334b34cuda3std6ranges3__45__cpo9iter_swapE:
	.zero		1
	.type		_ZN34_INTERNAL_4ee8bbac_4_k_cu_6e9334b34cuda3std3__48unexpectE,@object
	.size		_ZN34_INTERNAL_4ee8bbac_4_k_cu_6e9334b34cuda3std3__48unexpectE,(_ZN34_INTERNAL_4ee8bbac_4_k_cu_6e9334b36thrust24THRUST_300001_SM_1000_NS8cuda_cub3parE - _ZN34_INTERNAL_4ee8bbac_4_k_cu_6e9334b34cuda3std3__48unexpectE)
_ZN34_INTERNAL_4ee8bbac_4_k_cu_6e9334b34cuda3std3__48unexpectE:
	.zero		1
	.type		_ZN34_INTERNAL_4ee8bbac_4_k_cu_6e9334b36thrust24THRUST_300001_SM_1000_NS8cuda_cub3parE,@object
	.size		_ZN34_INTERNAL_4ee8bbac_4_k_cu_6e9334b36thrust24THRUST_300001_SM_1000_NS8cuda_cub3parE,(_ZN34_INTERNAL_4ee8bbac_4_k_cu_6e9334b36thrust24THRUST_300001_SM_1000_NS12placeholders2_4E - _ZN34_INTERNAL_4ee8bbac_4_k_cu_6e9334b36thrust24THRUST_300001_SM_1000_NS8cuda_cub3parE)
_ZN34_INTERNAL_4ee8bbac_4_k_cu_6e9334b36thrust24THRUST_300001_SM_1000_NS8cuda_cub3parE:
	.zero		1
	.type		_ZN34_INTERNAL_4ee8bbac_4_k_cu_6e9334b36thrust24THRUST_300001_SM_1000_NS12placeholders2_4E,@object
	.size		_ZN34_INTERNAL_4ee8bbac_4_k_cu_6e9334b36thrust24THRUST_300001_SM_1000_NS12placeholders2_4E,(_ZN34_INTERNAL_4ee8bbac_4_k_cu_6e9334b34cuda3std3__45__cpo4cendE - _ZN34_INTERNAL_4ee8bbac_4_k_cu_6e9334b36thrust24THRUST_300001_SM_1000_NS12placeholders2_4E)
_ZN34_INTERNAL_4ee8bbac_4_k_cu_6e9334b36thrust24THRUST_300001_SM_1000_NS12placeholders2_4E:
	.zero		1
	.type		_ZN34_INTERNAL_4ee8bbac_4_k_cu_6e9334b34cuda3std3__45__cpo4cendE,@object
	.size		_ZN34_INTERNAL_4ee8bbac_4_k_cu_6e9334b34cuda3std3__45__cpo4cendE,(_ZN34_INTERNAL_4ee8bbac_4_k_cu_6e9334b34cuda3std6ranges3__45__cpo4cendE - _ZN34_INTERNAL_4ee8bbac_4_k_cu_6e9334b34cuda3std3__45__cpo4cendE)
_ZN34_INTERNAL_4ee8bbac_4_k_cu_6e9334b34cuda3std3__45__cpo4cendE:
	.zero		1
	.type		_ZN34_INTERNAL_4ee8bbac_4_k_cu_6e9334b34cuda3std6ranges3__45__cpo4cendE,@object
	.size		_ZN34_INTERNAL_4ee8bbac_4_k_cu_6e9334b34cuda3std6ranges3__45__cpo4cendE,(_ZN34_INTERNAL_4ee8bbac_4_k_cu_6e9334b34cuda3std3__420unreachable_sentinelE - _ZN34_INTERNAL_4ee8bbac_4_k_cu_6e9334b34cuda3std6ranges3__45__cpo4cendE)
_ZN34_INTERNAL_4ee8bbac_4_k_cu_6e9334b34cuda3std6ranges3__45__cpo4cendE:
	.zero		1
	.type		_ZN34_INTERNAL_4ee8bbac_4_k_cu_6e9334b34cuda3std3__420unreachable_sentinelE,@object
	.size		_ZN34_INTERNAL_4ee8bbac_4_k_cu_6e9334b34cuda3std3__420unreachable_sentinelE,(_ZN34_INTERNAL_4ee8bbac_4_k_cu_6e9334b34cuda3std6ranges3__45__cpo5ssizeE - _ZN34_INTERNAL_4ee8bbac_4_k_cu_6e9334b34cuda3std3__420unreachable_sentinelE)
_ZN34_INTERNAL_4ee8bbac_4_k_cu_6e9334b34cuda3std3__420unreachable_sentinelE:
	.zero		1
	.type		_ZN34_INTERNAL_4ee8bbac_4_k_cu_6e9334b34cuda3std6ranges3__45__cpo5ssizeE,@object
	.size		_ZN34_INTERNAL_4ee8bbac_4_k_cu_6e9334b34cuda3std6ranges3__45__cpo5ssizeE,(_ZN34_INTERNAL_4ee8bbac_4_k_cu_6e9334b36thrust24THRUST_300001_SM_1000_NS12placeholders2_8E - _ZN34_INTERNAL_4ee8bbac_4_k_cu_6e9334b34cuda3std6ranges3__45__cpo5ssizeE)
_ZN34_INTERNAL_4ee8bbac_4_k_cu_6e9334b34cuda3std6ranges3__45__cpo5ssizeE:
	.zero		1
	.type		_ZN34_INTERNAL_4ee8bbac_4_k_cu_6e9334b36thrust24THRUST_300001_SM_1000_NS12placeholders2_8E,@object
	.size		_ZN34_INTERNAL_4ee8bbac_4_k_cu_6e9334b36thrust24THRUST_300001_SM_1000_NS12placeholders2_8E,(_ZN34_INTERNAL_4ee8bbac_4_k_cu_6e9334b34cuda3std3__45__cpo5crendE - _ZN34_INTERNAL_4ee8bbac_4_k_cu_6e9334b36thrust24THRUST_300001_SM_1000_NS12placeholders2_8E)
_ZN34_INTERNAL_4ee8bbac_4_k_cu_6e9334b36thrust24THRUST_300001_SM_1000_NS12placeholders2_8E:
	.zero		1
	.type		_ZN34_INTERNAL_4ee8bbac_4_k_cu_6e9334b34cuda3std3__45__cpo5crendE,@object
	.size		_ZN34_INTERNAL_4ee8bbac_4_k_cu_6e9334b34cuda3std3__45__cpo5crendE,(_ZN34_INTERNAL_4ee8bbac_4_k_cu_6e9334b34cuda3std6ranges3__45__cpo4prevE - _ZN34_INTERNAL_4ee8bbac_4_k_cu_6e9334b34cuda3std3__45__cpo5crendE)
_ZN34_INTERNAL_4ee8bbac_4_k_cu_6e9334b34cuda3std3__45__cpo5crendE:
	.zero		1
	.type		_ZN34_INTERNAL_4ee8bbac_4_k_cu_6e9334b34cuda3std6ranges3__45__cpo4prevE,@object
	.size		_ZN34_INTERNAL_4ee8bbac_4_k_cu_6e9334b34cuda3std6ranges3__45__cpo4prevE,(_ZN34_INTERNAL_4ee8bbac_4_k_cu_6e9334b34cuda3std6ranges3__45__cpo9iter_moveE - _ZN34_INTERNAL_4ee8bbac_4_k_cu_6e9334b34cuda3std6ranges3__45__cpo4prevE)
_ZN34_INTERNAL_4ee8bbac_4_k_cu_6e9334b34cuda3std6ranges3__45__cpo4prevE:
	.zero		1
	.type		_ZN34_INTERNAL_4ee8bbac_4_k_cu_6e9334b34cuda3std6ranges3__45__cpo9iter_moveE,@object
	.size		_ZN34_INTERNAL_4ee8bbac_4_k_cu_6e9334b34cuda3std6ranges3__45__cpo9iter_moveE,(_ZN34_INTERNAL_4ee8bbac_4_k_cu_6e9334b36thrust24THRUST_300001_SM_1000_NS6system6detail10sequential3seqE - _ZN34_INTERNAL_4ee8bbac_4_k_cu_6e9334b34cuda3std6ranges3__45__cpo9iter_moveE)
_ZN34_INTERNAL_4ee8bbac_4_k_cu_6e9334b34cuda3std6ranges3__45__cpo9iter_moveE:
	.zero		1
	.type		_ZN34_INTERNAL_4ee8bbac_4_k_cu_6e9334b36thrust24THRUST_300001_SM_1000_NS6system6detail10sequential3seqE,@object
	.size		_ZN34_INTERNAL_4ee8bbac_4_k_cu_6e9334b36thrust24THRUST_300001_SM_1000_NS6system6detail10sequential3seqE,(.L_40 - _ZN34_INTERNAL_4ee8bbac_4_k_cu_6e9334b36thrust24THRUST_300001_SM_1000_NS6system6detail10sequential3seqE)
_ZN34_INTERNAL_4ee8bbac_4_k_cu_6e9334b36thrust24THRUST_300001_SM_1000_NS6system6detail10sequential3seqE:
	.zero		1
.L_40:


//--------------------- .nv.constant0._ZN3cub18CUB_300001_SM_10006detail11EmptyKernelIvEEvv --------------------------
	.section	.nv.constant0._ZN3cub18CUB_300001_SM_10006detail11EmptyKernelIvEEvv,"a",@progbits
	.sectionflags	@""
	.align	4
.nv.constant0._ZN3cub18CUB_300001_SM_10006detail11EmptyKernelIvEEvv:
	.zero		896


//--------------------- .nv.constant0._Z14cudarandomwalkP7PolymerP17curandStateXORWOWm --------------------------
	.section	.nv.constant0._Z14cudarandomwalkP7PolymerP17curandStateXORWOWm,"a",@progbits
	.sectionflags	@""
	.align	4
.nv.constant0._Z14cudarandomwalkP7PolymerP17curandStateXORWOWm:
	.zero		920


//--------------------- SYMBOLS --------------------------

	.type		.nv.reservedSmem.offset0,@object
	.size		.nv.reservedSmem.offset0,0x4
